//
// Generated by NVIDIA NVVM Compiler
//
// Compiler Build ID: CL-36424714
// Cuda compilation tools, release 13.0, V13.0.88
// Based on NVVM 20.0.0
//

.version 9.0
.target sm_100
.address_size 64

	// .globl	_Z22compute_forces_newton3PfS_S_i

.visible .entry _Z22compute_forces_newton3PfS_S_i(
	.param .u64 .ptr .align 1 _Z22compute_forces_newton3PfS_S_i_param_0,
	.param .u64 .ptr .align 1 _Z22compute_forces_newton3PfS_S_i_param_1,
	.param .u64 .ptr .align 1 _Z22compute_forces_newton3PfS_S_i_param_2,
	.param .u32 _Z22compute_forces_newton3PfS_S_i_param_3
)
{
	.reg .pred 	%p<5>;
	.reg .b32 	%r<30>;
	.reg .b32 	%f<48>;
	.reg .b64 	%rd<17>;

	ld.param.u64 	%rd1, [_Z22compute_forces_newton3PfS_S_i_param_0];
	ld.param.u64 	%rd2, [_Z22compute_forces_newton3PfS_S_i_param_1];
	ld.param.u64 	%rd3, [_Z22compute_forces_newton3PfS_S_i_param_2];
	ld.param.u32 	%r11, [_Z22compute_forces_newton3PfS_S_i_param_3];
	mov.u32 	%r12, %tid.x;
	mov.u32 	%r13, %ctaid.x;
	mov.u32 	%r14, %ntid.x;
	mad.lo.s32 	%r26, %r13, %r14, %r12;
	add.s32 	%r2, %r11, -1;
	mul.lo.s32 	%r15, %r2, %r11;
	shr.u32 	%r16, %r15, 31;
	add.s32 	%r17, %r15, %r16;
	shr.s32 	%r18, %r17, 1;
	setp.ge.s32 	%p1, %r26, %r18;
	@%p1 bra 	$L__BB0_7;
	setp.lt.s32 	%p2, %r11, 2;
	mov.b32 	%r28, 0;
	mov.u32 	%r29, %r28;
	@%p2 bra 	$L__BB0_6;
	mov.b32 	%r27, 0;
$L__BB0_3:
	not.b32 	%r21, %r27;
	add.s32 	%r5, %r11, %r21;
	setp.ge.s32 	%p3, %r26, %r5;
	@%p3 bra 	$L__BB0_5;
	add.s32 	%r23, %r27, %r26;
	add.s32 	%r29, %r23, 1;
	mov.u32 	%r28, %r27;
	bra.uni 	$L__BB0_6;
$L__BB0_5:
	sub.s32 	%r26, %r26, %r5;
	add.s32 	%r27, %r27, 1;
	setp.ne.s32 	%p4, %r27, %r2;
	mov.b32 	%r29, 0;
	mov.u32 	%r28, %r2;
	@%p4 bra 	$L__BB0_3;
$L__BB0_6:
	cvta.to.global.u64 	%rd4, %rd3;
	cvta.to.global.u64 	%rd5, %rd1;
	cvta.to.global.u64 	%rd6, %rd2;
	mul.lo.s32 	%r24, %r28, 3;
	mul.wide.u32 	%rd7, %r24, 4;
	add.s64 	%rd8, %rd6, %rd7;
	ld.global.f32 	%f1, [%rd8];
	ld.global.f32 	%f2, [%rd8+4];
	ld.global.f32 	%f3, [%rd8+8];
	mul.lo.s32 	%r25, %r29, 3;
	mul.wide.s32 	%rd9, %r25, 4;
	add.s64 	%rd10, %rd6, %rd9;
	ld.global.f32 	%f4, [%rd10];
	ld.global.f32 	%f5, [%rd10+4];
	ld.global.f32 	%f6, [%rd10+8];
	sub.f32 	%f7, %f4, %f1;
	sub.f32 	%f8, %f5, %f2;
	sub.f32 	%f9, %f6, %f3;
	mul.f32 	%f10, %f8, %f8;
	fma.rn.f32 	%f11, %f7, %f7, %f10;
	fma.rn.f32 	%f12, %f9, %f9, %f11;
	add.f32 	%f13, %f12, 0f3727C5AC;
	sqrt.rn.f32 	%f14, %f13;
	mul.f32 	%f15, %f14, %f13;
	rcp.rn.f32 	%f16, %f15;
	mul.wide.u32 	%rd11, %r28, 4;
	add.s64 	%rd12, %rd5, %rd11;
	ld.global.f32 	%f17, [%rd12];
	mul.f32 	%f18, %f17, 0f2E92C4F8;
	mul.wide.s32 	%rd13, %r29, 4;
	add.s64 	%rd14, %rd5, %rd13;
	ld.global.f32 	%f19, [%rd14];
	mul.f32 	%f20, %f18, %f19;
	mul.f32 	%f21, %f20, %f16;
	mul.f32 	%f22, %f7, %f21;
	div.rn.f32 	%f23, %f22, %f14;
	mul.f32 	%f24, %f8, %f21;
	div.rn.f32 	%f25, %f24, %f14;
	mul.f32 	%f26, %f9, %f21;
	div.rn.f32 	%f27, %f26, %f14;
	add.s64 	%rd15, %rd4, %rd7;
	div.rn.f32 	%f28, %f23, %f17;
	atom.global.add.f32 	%f29, [%rd15], %f28;
	ld.global.f32 	%f30, [%rd12];
	div.rn.f32 	%f31, %f25, %f30;
	atom.global.add.f32 	%f32, [%rd15+4], %f31;
	ld.global.f32 	%f33, [%rd12];
	div.rn.f32 	%f34, %f27, %f33;
	atom.global.add.f32 	%f35, [%rd15+8], %f34;
	add.s64 	%rd16, %rd4, %rd9;
	neg.f32 	%f36, %f23;
	ld.global.f32 	%f37, [%rd14];
	div.rn.f32 	%f38, %f36, %f37;
	atom.global.add.f32 	%f39, [%rd16], %f38;
	neg.f32 	%f40, %f25;
	ld.global.f32 	%f41, [%rd14];
	div.rn.f32 	%f42, %f40, %f41;
	atom.global.add.f32 	%f43, [%rd16+4], %f42;
	neg.f32 	%f44, %f27;
	ld.global.f32 	%f45, [%rd14];
	div.rn.f32 	%f46, %f44, %f45;
	atom.global.add.f32 	%f47, [%rd16+8], %f46;
$L__BB0_7:
	ret;

}
	// .globl	_Z19clear_accelerationsPfi
.visible .entry _Z19clear_accelerationsPfi(
	.param .u64 .ptr .align 1 _Z19clear_accelerationsPfi_param_0,
	.param .u32 _Z19clear_accelerationsPfi_param_1
)
{
	.reg .pred 	%p<2>;
	.reg .b32 	%r<8>;
	.reg .b64 	%rd<5>;

	ld.param.u64 	%rd1, [_Z19clear_accelerationsPfi_param_0];
	ld.param.u32 	%r2, [_Z19clear_accelerationsPfi_param_1];
	mov.u32 	%r3, %tid.x;
	mov.u32 	%r4, %ctaid.x;
	mov.u32 	%r5, %ntid.x;
	mad.lo.s32 	%r1, %r4, %r5, %r3;
	setp.ge.s32 	%p1, %r1, %r2;
	@%p1 bra 	$L__BB1_2;
	cvta.to.global.u64 	%rd2, %rd1;
	mul.lo.s32 	%r6, %r1, 3;
	mul.wide.s32 	%rd3, %r6, 4;
	add.s64 	%rd4, %rd2, %rd3;
	mov.b32 	%r7, 0;
	st.global.u32 	[%rd4], %r7;
	st.global.u32 	[%rd4+4], %r7;
	st.global.u32 	[%rd4+8], %r7;
$L__BB1_2:
	ret;

}
	// .globl	_Z15euler_integratePfS_S_if
.visible .entry _Z15euler_integratePfS_S_if(
	.param .u64 .ptr .align 1 _Z15euler_integratePfS_S_if_param_0,
	.param .u64 .ptr .align 1 _Z15euler_integratePfS_S_if_param_1,
	.param .u64 .ptr .align 1 _Z15euler_integratePfS_S_if_param_2,
	.param .u32 _Z15euler_integratePfS_S_if_param_3,
	.param .f32 _Z15euler_integratePfS_S_if_param_4
)
{
	.reg .pred 	%p<2>;
	.reg .b32 	%r<7>;
	.reg .b32 	%f<17>;
	.reg .b64 	%rd<11>;

	ld.param.u64 	%rd1, [_Z15euler_integratePfS_S_if_param_0];
	ld.param.u64 	%rd2, [_Z15euler_integratePfS_S_if_param_1];
	ld.param.u64 	%rd3, [_Z15euler_integratePfS_S_if_param_2];
	ld.param.u32 	%r2, [_Z15euler_integratePfS_S_if_param_3];
	ld.param.f32 	%f1, [_Z15euler_integratePfS_S_if_param_4];
	mov.u32 	%r3, %tid.x;
	mov.u32 	%r4, %ctaid.x;
	mov.u32 	%r5, %ntid.x;
	mad.lo.s32 	%r1, %r4, %r5, %r3;
	setp.ge.s32 	%p1, %r1, %r2;
	@%p1 bra 	$L__BB2_2;
	cvta.to.global.u64 	%rd4, %rd2;
	cvta.to.global.u64 	%rd5, %rd3;
	cvta.to.global.u64 	%rd6, %rd1;
	mul.lo.s32 	%r6, %r1, 3;
	mul.wide.s32 	%rd7, %r6, 4;
	add.s64 	%rd8, %rd4, %rd7;
	ld.global.f32 	%f2, [%rd8];
	ld.global.f32 	%f3, [%rd8+4];
	ld.global.f32 	%f4, [%rd8+8];
	add.s64 	%rd9, %rd5, %rd7;
	ld.global.f32 	%f5, [%rd9];
	fma.rn.f32 	%f6, %f1, %f5, %f2;
	st.global.f32 	[%rd8], %f6;
	ld.global.f32 	%f7, [%rd9+4];
	fma.rn.f32 	%f8, %f1, %f7, %f3;
	st.global.f32 	[%rd8+4], %f8;
	ld.global.f32 	%f9, [%rd9+8];
	fma.rn.f32 	%f10, %f1, %f9, %f4;
	st.global.f32 	[%rd8+8], %f10;
	add.s64 	%rd10, %rd6, %rd7;
	ld.global.f32 	%f11, [%rd10];
	fma.rn.f32 	%f12, %f1, %f2, %f11;
	st.global.f32 	[%rd10], %f12;
	ld.global.f32 	%f13, [%rd10+4];
	fma.rn.f32 	%f14, %f1, %f3, %f13;
	st.global.f32 	[%rd10+4], %f14;
	ld.global.f32 	%f15, [%rd10+8];
	fma.rn.f32 	%f16, %f1, %f4, %f15;
	st.global.f32 	[%rd10+8], %f16;
$L__BB2_2:
	ret;

}


// ===== COMPILED SASS (sm_100) =====

	.target	sm_100

	.elftype	@"ET_EXEC"


//--------------------- .note.nv.tkinfo           --------------------------
	.section	.note.nv.tkinfo,"",@"SHT_NOTE"
	.sectionflags	@"SHF_NOTE_NV_TKINFO"
	.tkinfo
        /*0018*/ 	.word	0x00000002
        /*0030*/ 	.string	""
        /*0030*/ 	.string	"ptxas"
        /*0030*/ 	.string	"Cuda compilation tools, release 13.0, V13.0.88"
        /*0030*/ 	.string	"Build cuda_13.0.r13.0/compiler.36424714_0"
        /*0030*/ 	.string	"-arch sm_100 -m 64 "



//--------------------- .note.nv.cuinfo           --------------------------
	.section	.note.nv.cuinfo,"",@"SHT_NOTE"
	.sectionflags	@"SHF_NOTE_NV_CUINFO"
        /*0018*/ 	.short	0x0002
        /*001a*/ 	.short	0x0064
        /*001c*/ 	.short	0x0082
	.zero		2


//--------------------- .nv.info                  --------------------------
	.section	.nv.info,"",@"SHT_CUDA_INFO"
	.align	4


	//----- nvinfo : EIATTR_REGCOUNT
	.align		4
        /*0000*/ 	.byte	0x04, 0x2f
        /*0002*/ 	.short	(.L_1 - .L_0)
	.align		4
.L_0:
        /*0004*/ 	.word	index@(_Z22compute_forces_newton3PfS_S_i)
        /*0008*/ 	.word	0x0000001a


	//----- nvinfo : EIATTR_FRAME_SIZE
	.align		4
.L_1:
        /*000c*/ 	.byte	0x04, 0x11
        /*000e*/ 	.short	(.L_3 - .L_2)
	.align		4
.L_2:
        /*0010*/ 	.word	index@($__internal_2_$__cuda_sm3x_div_rn_noftz_f32_slowpath)
        /*0014*/ 	.word	0x00000000


	//----- nvinfo : EIATTR_FRAME_SIZE
	.align		4
.L_3:
        /*0018*/ 	.byte	0x04, 0x11
        /*001a*/ 	.short	(.L_5 - .L_4)
	.align		4
.L_4:
        /*001c*/ 	.word	index@($__internal_1_$__cuda_sm20_sqrt_rn_f32_slowpath)
        /*0020*/ 	.word	0x00000000


	//----- nvinfo : EIATTR_FRAME_SIZE
	.align		4
.L_5:
        /*0024*/ 	.byte	0x04, 0x11
        /*0026*/ 	.short	(.L_7 - .L_6)
	.align		4
.L_6:
        /*0028*/ 	.word	index@($__internal_0_$__cuda_sm20_rcp_rn_f32_slowpath)
        /*002c*/ 	.word	0x00000000


	//----- nvinfo : EIATTR_FRAME_SIZE
	.align		4
.L_7:
        /*0030*/ 	.byte	0x04, 0x11
        /*0032*/ 	.short	(.L_9 - .L_8)
	.align		4
.L_8:
        /*0034*/ 	.word	index@(_Z22compute_forces_newton3PfS_S_i)
        /*0038*/ 	.word	0x00000000


	//----- nvinfo : EIATTR_REGCOUNT
	.align		4
.L_9:
        /*003c*/ 	.byte	0x04, 0x2f
        /*003e*/ 	.short	(.L_11 - .L_10)
	.align		4
.L_10:
        /*0040*/ 	.word	index@(_Z19clear_accelerationsPfi)
        /*0044*/ 	.word	0x00000008


	//----- nvinfo : EIATTR_FRAME_SIZE
	.align		4
.L_11:
        /*0048*/ 	.byte	0x04, 0x11
        /*004a*/ 	.short	(.L_13 - .L_12)
	.align		4
.L_12:
        /*004c*/ 	.word	index@(_Z19clear_accelerationsPfi)
        /*0050*/ 	.word	0x00000000


	//----- nvinfo : EIATTR_REGCOUNT
	.align		4
.L_13:
        /*0054*/ 	.byte	0x04, 0x2f
        /*0056*/ 	.short	(.L_15 - .L_14)
	.align		4
.L_14:
        /*0058*/ 	.word	index@(_Z15euler_integratePfS_S_if)
        /*005c*/ 	.word	0x00000014


	//----- nvinfo : EIATTR_FRAME_SIZE
	.align		4
.L_15:
        /*0060*/ 	.byte	0x04, 0x11
        /*0062*/ 	.short	(.L_17 - .L_16)
	.align		4
.L_16:
        /*0064*/ 	.word	index@(_Z15euler_integratePfS_S_if)
        /*0068*/ 	.word	0x00000000


	//----- nvinfo : EIATTR_MIN_STACK_SIZE
	.align		4
.L_17:
        /*006c*/ 	.byte	0x04, 0x12
        /*006e*/ 	.short	(.L_19 - .L_18)
	.align		4
.L_18:
        /*0070*/ 	.word	index@(_Z15euler_integratePfS_S_if)
        /*0074*/ 	.word	0x00000000


	//----- nvinfo : EIATTR_MIN_STACK_SIZE
	.align		4
.L_19:
        /*0078*/ 	.byte	0x04, 0x12
        /*007a*/ 	.short	(.L_21 - .L_20)
	.align		4
.L_20:
        /*007c*/ 	.word	index@(_Z19clear_accelerationsPfi)
        /*0080*/ 	.word	0x00000000


	//----- nvinfo : EIATTR_MIN_STACK_SIZE
	.align		4
.L_21:
        /*0084*/ 	.byte	0x04, 0x12
        /*0086*/ 	.short	(.L_23 - .L_22)
	.align		4
.L_22:
        /*0088*/ 	.word	index@(_Z22compute_forces_newton3PfS_S_i)
        /*008c*/ 	.word	0x00000000
.L_23:


//--------------------- .nv.compat                --------------------------
	.section	.nv.compat,"",@"SHT_CUDA_COMPAT_INFO"
	.align	4
        /*0000*/ 	.byte	0x02, 0x09, 0x00, 0x00, 0x02, 0x02, 0x01, 0x00, 0x02, 0x05, 0x05, 0x00, 0x03, 0x07, 0x01, 0x01
        /*0010*/ 	.byte	0x02, 0x03, 0x00, 0x00, 0x02, 0x06, 0x01, 0x00, 0x04, 0x0b, 0x08, 0x00, 0x01, 0x00, 0x00, 0x00
        /*0020*/ 	.byte	0x00, 0x00, 0x00, 0x00


//--------------------- .nv.info._Z15euler_integratePfS_S_if --------------------------
	.section	.nv.info._Z15euler_integratePfS_S_if,"",@"SHT_CUDA_INFO"
	.sectionflags	@""
	.align	4


	//----- nvinfo : EIATTR_CUDA_API_VERSION
	.align		4
        /*0000*/ 	.byte	0x04, 0x37
        /*0002*/ 	.short	(.L_25 - .L_24)
.L_24:
        /*0004*/ 	.word	0x00000082


	//----- nvinfo : EIATTR_KPARAM_INFO
	.align		4
.L_25:
        /*0008*/ 	.byte	0x04, 0x17
        /*000a*/ 	.short	(.L_27 - .L_26)
.L_26:
        /*000c*/ 	.word	0x00000000
        /*0010*/ 	.short	0x0004
        /*0012*/ 	.short	0x001c
        /*0014*/ 	.byte	0x00, 0xf0, 0x11, 0x00


	//----- nvinfo : EIATTR_KPARAM_INFO
	.align		4
.L_27:
        /*0018*/ 	.byte	0x04, 0x17
        /*001a*/ 	.short	(.L_29 - .L_28)
.L_28:
        /*001c*/ 	.word	0x00000000
        /*0020*/ 	.short	0x0003
        /*0022*/ 	.short	0x0018
        /*0024*/ 	.byte	0x00, 0xf0, 0x11, 0x00


	//----- nvinfo : EIATTR_KPARAM_INFO
	.align		4
.L_29:
        /*0028*/ 	.byte	0x04, 0x17
        /*002a*/ 	.short	(.L_31 - .L_30)
.L_30:
        /*002c*/ 	.word	0x00000000
        /*0030*/ 	.short	0x0002
        /*0032*/ 	.short	0x0010
        /*0034*/ 	.byte	0x00, 0xf5, 0x21, 0x00


	//----- nvinfo : EIATTR_KPARAM_INFO
	.align		4
.L_31:
        /*0038*/ 	.byte	0x04, 0x17
        /*003a*/ 	.short	(.L_33 - .L_32)
.L_32:
        /*003c*/ 	.word	0x00000000
        /*0040*/ 	.short	0x0001
        /*0042*/ 	.short	0x0008
        /*0044*/ 	.byte	0x00, 0xf5, 0x21, 0x00


	//----- nvinfo : EIATTR_KPARAM_INFO
	.align		4
.L_33:
        /*0048*/ 	.byte	0x04, 0x17
        /*004a*/ 	.short	(.L_35 - .L_34)
.L_34:
        /*004c*/ 	.word	0x00000000
        /*0050*/ 	.short	0x0000
        /*0052*/ 	.short	0x0000
        /*0054*/ 	.byte	0x00, 0xf5, 0x21, 0x00


	//----- nvinfo : EIATTR_SPARSE_MMA_MASK
	.align		4
.L_35:
        /*0058*/ 	.byte	0x03, 0x50
        /*005a*/ 	.short	0x0000


	//----- nvinfo : EIATTR_MAXREG_COUNT
	.align		4
        /*005c*/ 	.byte	0x03, 0x1b
        /*005e*/ 	.short	0x00ff


	//----- nvinfo : EIATTR_MERCURY_ISA_VERSION
	.align		4
        /*0060*/ 	.byte	0x03, 0x5f
        /*0062*/ 	.short	0x0101


	//----- nvinfo : EIATTR_VRC_CTA_INIT_COUNT
	.align		4
        /*0064*/ 	.byte	0x02, 0x4a
	.zero		1
	.zero		1


	//----- nvinfo : EIATTR_EXIT_INSTR_OFFSETS
	.align		4
        /*0068*/ 	.byte	0x04, 0x1c
        /*006a*/ 	.short	(.L_37 - .L_36)


	//   ....[0]....
.L_36:
        /*006c*/ 	.word	0x00000070


	//   ....[1]....
        /*0070*/ 	.word	0x00000260


	//----- nvinfo : EIATTR_CBANK_PARAM_SIZE
	.align		4
.L_37:
        /*0074*/ 	.byte	0x03, 0x19
        /*0076*/ 	.short	0x0020


	//----- nvinfo : EIATTR_PARAM_CBANK
	.align		4
        /*0078*/ 	.byte	0x04, 0x0a
        /*007a*/ 	.short	(.L_39 - .L_38)
	.align		4
.L_38:
        /*007c*/ 	.word	index@(.nv.constant0._Z15euler_integratePfS_S_if)
        /*0080*/ 	.short	0x0380
        /*0082*/ 	.short	0x0020


	//----- nvinfo : EIATTR_SW_WAR
	.align		4
.L_39:
        /*0084*/ 	.byte	0x04, 0x36
        /*0086*/ 	.short	(.L_41 - .L_40)
.L_40:
        /*0088*/ 	.word	0x00000008
.L_41:


//--------------------- .nv.info._Z19clear_accelerationsPfi --------------------------
	.section	.nv.info._Z19clear_accelerationsPfi,"",@"SHT_CUDA_INFO"
	.sectionflags	@""
	.align	4


	//----- nvinfo : EIATTR_CUDA_API_VERSION
	.align		4
        /*0000*/ 	.byte	0x04, 0x37
        /*0002*/ 	.short	(.L_43 - .L_42)
.L_42:
        /*0004*/ 	.word	0x00000082


	//----- nvinfo : EIATTR_KPARAM_INFO
	.align		4
.L_43:
        /*0008*/ 	.byte	0x04, 0x17
        /*000a*/ 	.short	(.L_45 - .L_44)
.L_44:
        /*000c*/ 	.word	0x00000000
        /*0010*/ 	.short	0x0001
        /*0012*/ 	.short	0x0008
        /*0014*/ 	.byte	0x00, 0xf0, 0x11, 0x00


	//----- nvinfo : EIATTR_KPARAM_INFO
	.align		4
.L_45:
        /*0018*/ 	.byte	0x04, 0x17
        /*001a*/ 	.short	(.L_47 - .L_46)
.L_46:
        /*001c*/ 	.word	0x00000000
        /*0020*/ 	.short	0x0000
        /*0022*/ 	.short	0x0000
        /*0024*/ 	.byte	0x00, 0xf5, 0x21, 0x00


	//----- nvinfo : EIATTR_SPARSE_MMA_MASK
	.align		4
.L_47:
        /*0028*/ 	.byte	0x03, 0x50
        /*002a*/ 	.short	0x0000


	//----- nvinfo : EIATTR_MAXREG_COUNT
	.align		4
        /*002c*/ 	.byte	0x03, 0x1b
        /*002e*/ 	.short	0x00ff


	//----- nvinfo : EIATTR_MERCURY_ISA_VERSION
	.align		4
        /*0030*/ 	.byte	0x03, 0x5f
        /*0032*/ 	.short	0x0101


	//----- nvinfo : EIATTR_VRC_CTA_INIT_COUNT
	.align		4
        /*0034*/ 	.byte	0x02, 0x4a
	.zero		1
	.zero		1


	//----- nvinfo : EIATTR_EXIT_INSTR_OFFSETS
	.align		4
        /*0038*/ 	.byte	0x04, 0x1c
        /*003a*/ 	.short	(.L_49 - .L_48)


	//   ....[0]....
.L_48:
        /*003c*/ 	.word	0x00000070


	//   ....[1]....
        /*0040*/ 	.word	0x000000f0


	//----- nvinfo : EIATTR_CBANK_PARAM_SIZE
	.align		4
.L_49:
        /*0044*/ 	.byte	0x03, 0x19
        /*0046*/ 	.short	0x000c


	//----- nvinfo : EIATTR_PARAM_CBANK
	.align		4
        /*0048*/ 	.byte	0x04, 0x0a
        /*004a*/ 	.short	(.L_51 - .L_50)
	.align		4
.L_50:
        /*004c*/ 	.word	index@(.nv.constant0._Z19clear_accelerationsPfi)
        /*0050*/ 	.short	0x0380
        /*0052*/ 	.short	0x000c


	//----- nvinfo : EIATTR_SW_WAR
	.align		4
.L_51:
        /*0054*/ 	.byte	0x04, 0x36
        /*0056*/ 	.short	(.L_53 - .L_52)
.L_52:
        /*0058*/ 	.word	0x00000008
.L_53:


//--------------------- .nv.info._Z22compute_forces_newton3PfS_S_i --------------------------
	.section	.nv.info._Z22compute_forces_newton3PfS_S_i,"",@"SHT_CUDA_INFO"
	.sectionflags	@""
	.align	4


	//----- nvinfo : EIATTR_CUDA_API_VERSION
	.align		4
        /*0000*/ 	.byte	0x04, 0x37
        /*0002*/ 	.short	(.L_55 - .L_54)
.L_54:
        /*0004*/ 	.word	0x00000082


	//----- nvinfo : EIATTR_KPARAM_INFO
	.align		4
.L_55:
        /*0008*/ 	.byte	0x04, 0x17
        /*000a*/ 	.short	(.L_57 - .L_56)
.L_56:
        /*000c*/ 	.word	0x00000000
        /*0010*/ 	.short	0x0003
        /*0012*/ 	.short	0x0018
        /*0014*/ 	.byte	0x00, 0xf0, 0x11, 0x00


	//----- nvinfo : EIATTR_KPARAM_INFO
	.align		4
.L_57:
        /*0018*/ 	.byte	0x04, 0x17
        /*001a*/ 	.short	(.L_59 - .L_58)
.L_58:
        /*001c*/ 	.word	0x00000000
        /*0020*/ 	.short	0x0002
        /*0022*/ 	.short	0x0010
        /*0024*/ 	.byte	0x00, 0xf5, 0x21, 0x00


	//----- nvinfo : EIATTR_KPARAM_INFO
	.align		4
.L_59:
        /*0028*/ 	.byte	0x04, 0x17
        /*002a*/ 	.short	(.L_61 - .L_60)
.L_60:
        /*002c*/ 	.word	0x00000000
        /*0030*/ 	.short	0x0001
        /*0032*/ 	.short	0x0008
        /*0034*/ 	.byte	0x00, 0xf5, 0x21, 0x00


	//----- nvinfo : EIATTR_KPARAM_INFO
	.align		4
.L_61:
        /*0038*/ 	.byte	0x04, 0x17
        /*003a*/ 	.short	(.L_63 - .L_62)
.L_62:
        /*003c*/ 	.word	0x00000000
        /*0040*/ 	.short	0x0000
        /*0042*/ 	.short	0x0000
        /*0044*/ 	.byte	0x00, 0xf5, 0x21, 0x00


	//----- nvinfo : EIATTR_SPARSE_MMA_MASK
	.align		4
.L_63:
        /*0048*/ 	.byte	0x03, 0x50
        /*004a*/ 	.short	0x0000


	//----- nvinfo : EIATTR_MAXREG_COUNT
	.align		4
        /*004c*/ 	.byte	0x03, 0x1b
        /*004e*/ 	.short	0x00ff


	//----- nvinfo : EIATTR_MERCURY_ISA_VERSION
	.align		4
        /*0050*/ 	.byte	0x03, 0x5f
        /*0052*/ 	.short	0x0101


	//----- nvinfo : EIATTR_VRC_CTA_INIT_COUNT
	.align		4
        /*0054*/ 	.byte	0x02, 0x4a
	.zero		1
	.zero		1


	//----- nvinfo : EIATTR_EXIT_INSTR_OFFSETS
	.align		4
        /*0058*/ 	.byte	0x04, 0x1c
        /*005a*/ 	.short	(.L_65 - .L_64)


	//   ....[0]....
.L_64:
        /*005c*/ 	.word	0x000000b0


	//   ....[1]....
        /*0060*/ 	.word	0x00000ef0


	//----- nvinfo : EIATTR_CRS_STACK_SIZE
	.align		4
.L_65:
        /*0064*/ 	.byte	0x04, 0x1e
        /*0066*/ 	.short	(.L_67 - .L_66)
.L_66:
        /*0068*/ 	.word	0x00000000


	//----- nvinfo : EIATTR_CBANK_PARAM_SIZE
	.align		4
.L_67:
        /*006c*/ 	.byte	0x03, 0x19
        /*006e*/ 	.short	0x001c


	//----- nvinfo : EIATTR_PARAM_CBANK
	.align		4
        /*0070*/ 	.byte	0x04, 0x0a
        /*0072*/ 	.short	(.L_69 - .L_68)
	.align		4
.L_68:
        /*0074*/ 	.word	index@(.nv.constant0._Z22compute_forces_newton3PfS_S_i)
        /*0078*/ 	.short	0x0380
        /*007a*/ 	.short	0x001c


	//----- nvinfo : EIATTR_SW_WAR
	.align		4
.L_69:
        /*007c*/ 	.byte	0x04, 0x36
        /*007e*/ 	.short	(.L_71 - .L_70)
.L_70:
        /*0080*/ 	.word	0x00000008
.L_71:


//--------------------- .nv.callgraph             --------------------------
	.section	.nv.callgraph,"",@"SHT_CUDA_CALLGRAPH"
	.align	4
	.sectionentsize	8
	.align		4
        /*0000*/ 	.word	0x00000000
	.align		4
        /*0004*/ 	.word	0xffffffff
	.align		4
        /*0008*/ 	.word	0x00000000
	.align		4
        /*000c*/ 	.word	0xfffffffe
	.align		4
        /*0010*/ 	.word	0x00000000
	.align		4
        /*0014*/ 	.word	0xfffffffd
	.align		4
        /*0018*/ 	.word	0x00000000
	.align		4
        /*001c*/ 	.word	0xfffffffc


//--------------------- .text._Z15euler_integratePfS_S_if --------------------------
	.section	.text._Z15euler_integratePfS_S_if,"ax",@progbits
	.align	128
        .global         _Z15euler_integratePfS_S_if
        .type           _Z15euler_integratePfS_S_if,@function
        .size           _Z15euler_integratePfS_S_if,(.L_x_50 - _Z15euler_integratePfS_S_if)
        .other          _Z15euler_integratePfS_S_if,@"STO_CUDA_ENTRY STV_DEFAULT"
_Z15euler_integratePfS_S_if:
.text._Z15euler_integratePfS_S_if:
[----:B------:R-:W-:Y:S01]  /*0000*/  LDC R1, c[0x0][0x37c] ;  /* 0x0000df00ff017b82 */ /* 0x000fe20000000800 */
[----:B------:R-:W0:Y:S07]  /*0010*/  S2R R0, SR_TID.X ;  /* 0x0000000000007919 */ /* 0x000e2e0000002100 */
[----:B------:R-:W0:Y:S01]  /*0020*/  S2UR UR4, SR_CTAID.X ;  /* 0x00000000000479c3 */ /* 0x000e220000002500 */
[----:B------:R-:W1:Y:S07]  /*0030*/  LDCU UR5, c[0x0][0x398] ;  /* 0x00007300ff0577ac */ /* 0x000e6e0008000800 */
[----:B------:R-:W0:Y:S02]  /*0040*/  LDC R3, c[0x0][0x360] ;  /* 0x0000d800ff037b82 */ /* 0x000e240000000800 */
[----:B0-----:R-:W-:-:S05]  /*0050*/  IMAD R0, R3, UR4, R0 ;  /* 0x0000000403007c24 */ /* 0x001fca000f8e0200 */
[----:B-1----:R-:W-:-:S13]  /*0060*/  ISETP.GE.AND P0, PT, R0, UR5, PT ;  /* 0x0000000500007c0c */ /* 0x002fda000bf06270 */
[----:B------:R-:W-:Y:S05]  /*0070*/  @P0 EXIT ;  /* 0x000000000000094d */ /* 0x000fea0003800000 */
[----:B------:R-:W0:Y:S01]  /*0080*/  LDC.64 R2, c[0x0][0x388] ;  /* 0x0000e200ff027b82 */ /* 0x000e220000000a00 */
[----:B------:R-:W1:Y:S01]  /*0090*/  LDCU.64 UR4, c[0x0][0x358] ;  /* 0x00006b00ff0477ac */ /* 0x000e620008000a00 */
[----:B------:R-:W-:Y:S01]  /*00a0*/  LEA R9, R0, R0, 0x1 ;  /* 0x0000000000097211 */ /* 0x000fe200078e08ff */
[----:B------:R-:W2:Y:S05]  /*00b0*/  LDCU UR6, c[0x0][0x39c] ;  /* 0x00007380ff0677ac */ /* 0x000eaa0008000800 */
[----:B------:R-:W3:Y:S01]  /*00c0*/  LDC.64 R4, c[0x0][0x390] ;  /* 0x0000e400ff047b82 */ /* 0x000ee20000000a00 */
[----:B0-----:R-:W-:-:S05]  /*00d0*/  IMAD.WIDE R2, R9, 0x4, R2 ;  /* 0x0000000409027825 */ /* 0x001fca00078e0202 */
[----:B-1----:R-:W2:Y:S01]  /*00e0*/  LDG.E R0, desc[UR4][R2.64] ;  /* 0x0000000402007981 */ /* 0x002ea2000c1e1900 */
[----:B---3--:R-:W-:-:S03]  /*00f0*/  IMAD.WIDE R4, R9, 0x4, R4 ;  /* 0x0000000409047825 */ /* 0x008fc600078e0204 */
[----:B------:R-:W3:Y:S04]  /*0100*/  LDG.E R8, desc[UR4][R2.64+0x4] ;  /* 0x0000040402087981 */ /* 0x000ee8000c1e1900 */
[----:B------:R-:W2:Y:S04]  /*0110*/  LDG.E R7, desc[UR4][R4.64] ;  /* 0x0000000404077981 */ /* 0x000ea8000c1e1900 */
[----:B------:R-:W4:Y:S01]  /*0120*/  LDG.E R10, desc[UR4][R2.64+0x8] ;  /* 0x00000804020a7981 */ /* 0x000f22000c1e1900 */
[----:B--2---:R-:W-:-:S05]  /*0130*/  FFMA R11, R7, UR6, R0 ;  /* 0x00000006070b7c23 */ /* 0x004fca0008000000 */
[----:B------:R0:W-:Y:S04]  /*0140*/  STG.E desc[UR4][R2.64], R11 ;  /* 0x0000000b02007986 */ /* 0x0001e8000c101904 */
[----:B------:R-:W3:Y:S02]  /*0150*/  LDG.E R7, desc[UR4][R4.64+0x4] ;  /* 0x0000040404077981 */ /* 0x000ee4000c1e1900 */
[----:B---3--:R-:W-:Y:S02]  /*0160*/  FFMA R13, R7, UR6, R8 ;  /* 0x00000006070d7c23 */ /* 0x008fe40008000008 */
[----:B------:R-:W1:Y:S03]  /*0170*/  LDC.64 R6, c[0x0][0x380] ;  /* 0x0000e000ff067b82 */ /* 0x000e660000000a00 */
[----:B------:R-:W-:Y:S04]  /*0180*/  STG.E desc[UR4][R2.64+0x4], R13 ;  /* 0x0000040d02007986 */ /* 0x000fe8000c101904 */
[----:B------:R-:W4:Y:S01]  /*0190*/  LDG.E R15, desc[UR4][R4.64+0x8] ;  /* 0x00000804040f7981 */ /* 0x000f22000c1e1900 */
[----:B-1----:R-:W-:-:S04]  /*01a0*/  IMAD.WIDE R6, R9, 0x4, R6 ;  /* 0x0000000409067825 */ /* 0x002fc800078e0206 */
[----:B----4-:R-:W-:-:S05]  /*01b0*/  FFMA R15, R15, UR6, R10 ;  /* 0x000000060f0f7c23 */ /* 0x010fca000800000a */
[----:B------:R-:W-:Y:S04]  /*01c0*/  STG.E desc[UR4][R2.64+0x8], R15 ;  /* 0x0000080f02007986 */ /* 0x000fe8000c101904 */
[----:B------:R-:W2:Y:S04]  /*01d0*/  LDG.E R9, desc[UR4][R6.64] ;  /* 0x0000000406097981 */ /* 0x000ea8000c1e1900 */
[----:B0-----:R-:W3:Y:S04]  /*01e0*/  LDG.E R11, desc[UR4][R6.64+0x4] ;  /* 0x00000404060b7981 */ /* 0x001ee8000c1e1900 */
[----:B------:R-:W4:Y:S01]  /*01f0*/  LDG.E R17, desc[UR4][R6.64+0x8] ;  /* 0x0000080406117981 */ /* 0x000f22000c1e1900 */
[----:B--2---:R-:W-:Y:S01]  /*0200*/  FFMA R9, R0, UR6, R9 ;  /* 0x0000000600097c23 */ /* 0x004fe20008000009 */
[----:B---3--:R-:W-:Y:S01]  /*0210*/  FFMA R11, R8, UR6, R11 ;  /* 0x00000006080b7c23 */ /* 0x008fe2000800000b */
[----:B----4-:R-:W-:-:S03]  /*0220*/  FFMA R17, R10, UR6, R17 ;  /* 0x000000060a117c23 */ /* 0x010fc60008000011 */
[----:B------:R-:W-:Y:S04]  /*0230*/  STG.E desc[UR4][R6.64], R9 ;  /* 0x0000000906007986 */ /* 0x000fe8000c101904 */
[----:B------:R-:W-:Y:S04]  /*0240*/  STG.E desc[UR4][R6.64+0x4], R11 ;  /* 0x0000040b06007986 */ /* 0x000fe8000c101904 */
[----:B------:R-:W-:Y:S01]  /*0250*/  STG.E desc[UR4][R6.64+0x8], R17 ;  /* 0x0000081106007986 */ /* 0x000fe2000c101904 */
[----:B------:R-:W-:Y:S05]  /*0260*/  EXIT ;  /* 0x000000000000794d */ /* 0x000fea0003800000 */
.L_x_0:
[----:B------:R-:W-:-:S00]  /*0270*/  BRA `(.L_x_0) ;  /* 0xfffffffc00fc7947 */ /* 0x000fc0000383ffff */
[----:B------:R-:W-:-:S00]  /*0280*/  NOP ;  /* 0x0000000000007918 */ /* 0x000fc00000000000 */
[----:B------:R-:W-:-:S00]  /*0290*/  NOP ;  /* 0x0000000000007918 */ /* 0x000fc00000000000 */
[----:B------:R-:W-:-:S00]  /*02a0*/  NOP ;  /* 0x0000000000007918 */ /* 0x000fc00000000000 */
[----:B------:R-:W-:-:S00]  /*02b0*/  NOP ;  /* 0x0000000000007918 */ /* 0x000fc00000000000 */
[----:B------:R-:W-:-:S00]  /*02c0*/  NOP ;  /* 0x0000000000007918 */ /* 0x000fc00000000000 */
[----:B------:R-:W-:-:S00]  /*02d0*/  NOP ;  /* 0x0000000000007918 */ /* 0x000fc00000000000 */
[----:B------:R-:W-:-:S00]  /*02e0*/  NOP ;  /* 0x0000000000007918 */ /* 0x000fc00000000000 */
[----:B------:R-:W-:-:S00]  /*02f0*/  NOP ;  /* 0x0000000000007918 */ /* 0x000fc00000000000 */
.L_x_50:


//--------------------- .text._Z19clear_accelerationsPfi --------------------------
	.section	.text._Z19clear_accelerationsPfi,"ax",@progbits
	.align	128
        .global         _Z19clear_accelerationsPfi
        .type           _Z19clear_accelerationsPfi,@function
        .size           _Z19clear_accelerationsPfi,(.L_x_51 - _Z19clear_accelerationsPfi)
        .other          _Z19clear_accelerationsPfi,@"STO_CUDA_ENTRY STV_DEFAULT"
_Z19clear_accelerationsPfi:
.text._Z19clear_accelerationsPfi:
        /* <DEDUP_REMOVED lines=10> */
[----:B------:R-:W-:-:S04]  /*00a0*/  IMAD R5, R0, 0x3, RZ ;  /* 0x0000000300057824 */ /* 0x000fc800078e02ff */
[----:B0-----:R-:W-:-:S05]  /*00b0*/  IMAD.WIDE R2, R5, 0x4, R2 ;  /* 0x0000000405027825 */ /* 0x001fca00078e0202 */
[----:B-1----:R-:W-:Y:S04]  /*00c0*/  STG.E desc[UR4][R2.64], RZ ;  /* 0x000000ff02007986 */ /* 0x002fe8000c101904 */
[----:B------:R-:W-:Y:S04]  /*00d0*/  STG.E desc[UR4][R2.64+0x4], RZ ;  /* 0x000004ff02007986 */ /* 0x000fe8000c101904 */
[----:B------:R-:W-:Y:S01]  /*00e0*/  STG.E desc[UR4][R2.64+0x8], RZ ;  /* 0x000008ff02007986 */ /* 0x000fe2000c101904 */
[----:B------:R-:W-:Y:S05]  /*00f0*/  EXIT ;  /* 0x000000000000794d */ /* 0x000fea0003800000 */
.L_x_1:
        /* <DEDUP_REMOVED lines=16> */
.L_x_51:


//--------------------- .text._Z22compute_forces_newton3PfS_S_i --------------------------
	.section	.text._Z22compute_forces_newton3PfS_S_i,"ax",@progbits
	.align	128
        .global         _Z22compute_forces_newton3PfS_S_i
        .type           _Z22compute_forces_newton3PfS_S_i,@function
        .size           _Z22compute_forces_newton3PfS_S_i,(.L_x_49 - _Z22compute_forces_newton3PfS_S_i)
        .other          _Z22compute_forces_newton3PfS_S_i,@"STO_CUDA_ENTRY STV_DEFAULT"
_Z22compute_forces_newton3PfS_S_i:
.text._Z22compute_forces_newton3PfS_S_i:
[----:B------:R-:W-:Y:S01]  /*0000*/  LDC R1, c[0x0][0x37c] ;  /* 0x0000df00ff017b82 */ /* 0x000fe20000000800 */
[----:B------:R-:W0:Y:S01]  /*0010*/  S2R R0, SR_TID.X ;  /* 0x0000000000007919 */ /* 0x000e220000002100 */
[----:B------:R-:W1:Y:S06]  /*0020*/  LDCU UR8, c[0x0][0x398] ;  /* 0x00007300ff0877ac */ /* 0x000e6c0008000800 */
[----:B------:R-:W0:Y:S08]  /*0030*/  S2UR UR6, SR_CTAID.X ;  /* 0x00000000000679c3 */ /* 0x000e300000002500 */
[----:B------:R-:W0:Y:S01]  /*0040*/  LDC R3, c[0x0][0x360] ;  /* 0x0000d800ff037b82 */ /* 0x000e220000000800 */
[----:B-1----:R-:W-:-:S04]  /*0050*/  UIADD3 UR5, UPT, UPT, UR8, -0x1, URZ ;  /* 0xffffffff08057890 */ /* 0x002fc8000fffe0ff */
[----:B------:R-:W-:-:S04]  /*0060*/  UIMAD UR4, UR5, UR8, URZ ;  /* 0x00000008050472a4 */ /* 0x000fc8000f8e02ff */
[----:B------:R-:W-:-:S04]  /*0070*/  ULEA.HI UR4, UR4, UR4, URZ, 0x1 ;  /* 0x0000000404047291 */ /* 0x000fc8000f8f08ff */
[----:B------:R-:W-:Y:S01]  /*0080*/  USHF.R.S32.HI UR4, URZ, 0x1, UR4 ;  /* 0x00000001ff047899 */ /* 0x000fe20008011404 */
[----:B0-----:R-:W-:-:S05]  /*0090*/  IMAD R0, R3, UR6, R0 ;  /* 0x0000000603007c24 */ /* 0x001fca000f8e0200 */
[----:B------:R-:W-:-:S13]  /*00a0*/  ISETP.GE.AND P0, PT, R0, UR4, PT ;  /* 0x0000000400007c0c */ /* 0x000fda000bf06270 */
[----:B------:R-:W-:Y:S05]  /*00b0*/  @P0 EXIT ;  /* 0x000000000000094d */ /* 0x000fea0003800000 */
[----:B------:R-:W-:Y:S01]  /*00c0*/  UISETP.GE.AND UP0, UPT, UR8, 0x2, UPT ;  /* 0x000000020800788c */ /* 0x000fe2000bf06270 */
[----:B------:R-:W-:Y:S02]  /*00d0*/  HFMA2 R6, -RZ, RZ, 0, 0 ;  /* 0x00000000ff067431 */ /* 0x000fe400000001ff */
[----:B------:R-:W-:Y:S01]  /*00e0*/  IMAD.MOV.U32 R4, RZ, RZ, RZ ;  /* 0x000000ffff047224 */ /* 0x000fe200078e00ff */
[----:B------:R-:W0:Y:S05]  /*00f0*/  LDCU.64 UR6, c[0x0][0x358] ;  /* 0x00006b00ff0677ac */ /* 0x000e2a0008000a00 */
[----:B------:R-:W-:Y:S05]  /*0100*/  BRA.U !UP0, `(.L_x_2) ;  /* 0x0000000108407547 */ /* 0x000fea000b800000 */
[----:B------:R-:W-:Y:S01]  /*0110*/  BSSY.RECONVERGENT B0, `(.L_x_2) ;  /* 0x000000f000007945 */ /* 0x000fe20003800200 */
[----:B------:R-:W-:Y:S01]  /*0120*/  MOV R6, RZ ;  /* 0x000000ff00067202 */ /* 0x000fe20000000f00 */
[----:B------:R-:W1:Y:S06]  /*0130*/  LDCU UR4, c[0x0][0x398] ;  /* 0x00007300ff0477ac */ /* 0x000e6c0008000800 */
.L_x_4:
[----:B------:R-:W-:-:S05]  /*0140*/  LOP3.LUT R2, RZ, R6, RZ, 0x33, !PT ;  /* 0x00000006ff027212 */ /* 0x000fca00078e33ff */
[----:B-1----:R-:W-:-:S05]  /*0150*/  VIADD R3, R2, UR4 ;  /* 0x0000000402037c36 */ /* 0x002fca0008000000 */
[----:B------:R-:W-:-:S13]  /*0160*/  ISETP.GE.AND P0, PT, R0, R3, PT ;  /* 0x000000030000720c */ /* 0x000fda0003f06270 */
[----:B------:R-:W-:Y:S05]  /*0170*/  @!P0 BRA `(.L_x_3) ;  /* 0x00000000001c8947 */ /* 0x000fea0003800000 */
[----:B------:R-:W-:Y:S01]  /*0180*/  IADD3 R6, PT, PT, R6, 0x1, RZ ;  /* 0x0000000106067810 */ /* 0x000fe20007ffe0ff */
[----:B------:R-:W-:-:S03]  /*0190*/  IMAD.IADD R0, R0, 0x1, -R3 ;  /* 0x0000000100007824 */ /* 0x000fc600078e0a03 */
[----:B------:R-:W-:-:S13]  /*01a0*/  ISETP.NE.AND P0, PT, R6, UR5, PT ;  /* 0x0000000506007c0c */ /* 0x000fda000bf05270 */
[----:B------:R-:W-:Y:S05]  /*01b0*/  @P0 BRA `(.L_x_4) ;  /* 0xfffffffc00e00947 */ /* 0x000fea000383ffff */
[----:B------:R-:W-:Y:S01]  /*01c0*/  MOV R4, RZ ;  /* 0x000000ff00047202 */ /* 0x000fe20000000f00 */
[----:B------:R-:W-:Y:S01]  /*01d0*/  IMAD.U32 R6, RZ, RZ, UR5 ;  /* 0x00000005ff067e24 */ /* 0x000fe2000f8e00ff */
[----:B------:R-:W-:Y:S06]  /*01e0*/  BRA `(.L_x_5) ;  /* 0x0000000000047947 */ /* 0x000fec0003800000 */
.L_x_3:
[----:B------:R-:W-:-:S07]  /*01f0*/  IADD3 R4, PT, PT, R6, 0x1, R0 ;  /* 0x0000000106047810 */ /* 0x000fce0007ffe000 */
.L_x_5:
[----:B0-----:R-:W-:Y:S05]  /*0200*/  BSYNC.RECONVERGENT B0 ;  /* 0x0000000000007941 */ /* 0x001fea0003800200 */
.L_x_2:
[----:B------:R-:W1:Y:S01]  /*0210*/  LDC.64 R16, c[0x0][0x388] ;  /* 0x0000e200ff107b82 */ /* 0x000e620000000a00 */
[----:B------:R-:W-:Y:S02]  /*0220*/  IMAD R8, R6, 0x3, RZ ;  /* 0x0000000306087824 */ /* 0x000fe400078e02ff */
[----:B------:R-:W-:Y:S02]  /*0230*/  IMAD R10, R4, 0x3, RZ ;  /* 0x00000003040a7824 */ /* 0x000fe400078e02ff */
[----:B-1----:R-:W-:-:S04]  /*0240*/  IMAD.WIDE.U32 R14, R8, 0x4, R16 ;  /* 0x00000004080e7825 */ /* 0x002fc800078e0010 */
[----:B------:R-:W-:Y:S01]  /*0250*/  IMAD.WIDE R16, R10, 0x4, R16 ;  /* 0x000000040a107825 */ /* 0x000fe200078e0210 */
[----:B0-----:R-:W2:Y:S04]  /*0260*/  LDG.E R13, desc[UR6][R14.64+0x4] ;  /* 0x000004060e0d7981 */ /* 0x001ea8000c1e1900 */
[----:B------:R-:W2:Y:S04]  /*0270*/  LDG.E R2, desc[UR6][R16.64+0x4] ;  /* 0x0000040610027981 */ /* 0x000ea8000c1e1900 */
[----:B------:R-:W3:Y:S04]  /*0280*/  LDG.E R3, desc[UR6][R14.64] ;  /* 0x000000060e037981 */ /* 0x000ee8000c1e1900 */
[----:B------:R-:W3:Y:S04]  /*0290*/  LDG.E R0, desc[UR6][R16.64] ;  /* 0x0000000610007981 */ /* 0x000ee8000c1e1900 */
[----:B------:R-:W4:Y:S04]  /*02a0*/  LDG.E R9, desc[UR6][R14.64+0x8] ;  /* 0x000008060e097981 */ /* 0x000f28000c1e1900 */
[----:B------:R-:W4:Y:S01]  /*02b0*/  LDG.E R12, desc[UR6][R16.64+0x8] ;  /* 0x00000806100c7981 */ /* 0x000f22000c1e1900 */
[----:B------:R-:W-:Y:S01]  /*02c0*/  BSSY.RECONVERGENT B0, `(.L_x_6) ;  /* 0x0000013000007945 */ /* 0x000fe20003800200 */
[----:B--2---:R-:W-:Y:S01]  /*02d0*/  FADD R13, -R13, R2 ;  /* 0x000000020d0d7221 */ /* 0x004fe20000000100 */
[----:B---3--:R-:W-:-:S03]  /*02e0*/  FADD R3, -R3, R0 ;  /* 0x0000000003037221 */ /* 0x008fc60000000100 */
[----:B------:R-:W-:-:S04]  /*02f0*/  FMUL R0, R13, R13 ;  /* 0x0000000d0d007220 */ /* 0x000fc80000400000 */
[----:B------:R-:W-:Y:S01]  /*0300*/  FFMA R0, R3, R3, R0 ;  /* 0x0000000303007223 */ /* 0x000fe20000000000 */
[----:B----4-:R-:W-:-:S04]  /*0310*/  FADD R9, -R9, R12 ;  /* 0x0000000c09097221 */ /* 0x010fc80000000100 */
[----:B------:R-:W-:-:S04]  /*0320*/  FFMA R0, R9, R9, R0 ;  /* 0x0000000909007223 */ /* 0x000fc80000000000 */
[----:B------:R-:W-:-:S04]  /*0330*/  FADD R18, R0, 9.9999997473787516356e-06 ;  /* 0x3727c5ac00127421 */ /* 0x000fc80000000000 */
[----:B------:R0:W1:Y:S01]  /*0340*/  MUFU.RSQ R5, R18 ;  /* 0x0000001200057308 */ /* 0x0000620000001400 */
[----:B------:R-:W-:-:S04]  /*0350*/  IADD3 R0, PT, PT, R18, -0xd000000, RZ ;  /* 0xf300000012007810 */ /* 0x000fc80007ffe0ff */
[----:B------:R-:W-:-:S13]  /*0360*/  ISETP.GT.U32.AND P0, PT, R0, 0x727fffff, PT ;  /* 0x727fffff0000780c */ /* 0x000fda0003f04070 */
[----:B01----:R-:W-:Y:S05]  /*0370*/  @!P0 BRA `(.L_x_7) ;  /* 0x00000000000c8947 */ /* 0x003fea0003800000 */
[----:B------:R-:W-:-:S07]  /*0380*/  MOV R14, 0x3a0 ;  /* 0x000003a0000e7802 */ /* 0x000fce0000000f00 */
[----:B------:R-:W-:Y:S05]  /*0390*/  CALL.REL.NOINC `($__internal_1_$__cuda_sm20_sqrt_rn_f32_slowpath) ;  /* 0x0000000c00b07944 */ /* 0x000fea0003c00000 */
[----:B------:R-:W-:Y:S05]  /*03a0*/  BRA `(.L_x_8) ;  /* 0x0000000000107947 */ /* 0x000fea0003800000 */
.L_x_7:
[----:B------:R-:W-:Y:S01]  /*03b0*/  FMUL.FTZ R17, R18, R5 ;  /* 0x0000000512117220 */ /* 0x000fe20000410000 */
[----:B------:R-:W-:-:S03]  /*03c0*/  FMUL.FTZ R2, R5, 0.5 ;  /* 0x3f00000005027820 */ /* 0x000fc60000410000 */
[----:B------:R-:W-:-:S04]  /*03d0*/  FFMA R0, -R17, R17, R18 ;  /* 0x0000001111007223 */ /* 0x000fc80000000112 */
[----:B------:R-:W-:-:S07]  /*03e0*/  FFMA R17, R0, R2, R17 ;  /* 0x0000000200117223 */ /* 0x000fce0000000011 */
.L_x_8:
[----:B------:R-:W-:Y:S05]  /*03f0*/  BSYNC.RECONVERGENT B0 ;  /* 0x0000000000007941 */ /* 0x000fea0003800200 */
.L_x_6:
[----:B------:R-:W-:Y:S01]  /*0400*/  FMUL R7, R18, R17 ;  /* 0x0000001112077220 */ /* 0x000fe20000400000 */
[----:B------:R-:W-:Y:S03]  /*0410*/  BSSY.RECONVERGENT B0, `(.L_x_9) ;  /* 0x000000d000007945 */ /* 0x000fe60003800200 */
[----:B------:R-:W-:-:S05]  /*0420*/  VIADD R0, R7, 0x1800000 ;  /* 0x0180000007007836 */ /* 0x000fca0000000000 */
[----:B------:R-:W-:-:S04]  /*0430*/  LOP3.LUT R0, R0, 0x7f800000, RZ, 0xc0, !PT ;  /* 0x7f80000000007812 */ /* 0x000fc800078ec0ff */
[----:B------:R-:W-:-:S13]  /*0440*/  ISETP.GT.U32.AND P0, PT, R0, 0x1ffffff, PT ;  /* 0x01ffffff0000780c */ /* 0x000fda0003f04070 */
[----:B------:R-:W-:Y:S05]  /*0450*/  @P0 BRA `(.L_x_10) ;  /* 0x0000000000100947 */ /* 0x000fea0003800000 */
[----:B------:R-:W-:-:S07]  /*0460*/  MOV R12, 0x480 ;  /* 0x00000480000c7802 */ /* 0x000fce0000000f00 */
[----:B------:R-:W-:Y:S05]  /*0470*/  CALL.REL.NOINC `($__internal_0_$__cuda_sm20_rcp_rn_f32_slowpath) ;  /* 0x0000000800a07944 */ /* 0x000fea0003c00000 */
[----:B------:R-:W-:Y:S01]  /*0480*/  MOV R0, R5 ;  /* 0x0000000500007202 */ /* 0x000fe20000000f00 */
[----:B------:R-:W-:Y:S06]  /*0490*/  BRA `(.L_x_11) ;  /* 0x0000000000107947 */ /* 0x000fec0003800000 */
.L_x_10:
[----:B------:R-:W0:Y:S02]  /*04a0*/  MUFU.RCP R0, R7 ;  /* 0x0000000700007308 */ /* 0x000e240000001000 */
[----:B0-----:R-:W-:-:S04]  /*04b0*/  FFMA R2, R7, R0, -1 ;  /* 0xbf80000007027423 */ /* 0x001fc80000000000 */
[----:B------:R-:W-:-:S04]  /*04c0*/  FADD.FTZ R5, -R2, -RZ ;  /* 0x800000ff02057221 */ /* 0x000fc80000010100 */
[----:B------:R-:W-:-:S07]  /*04d0*/  FFMA R0, R0, R5, R0 ;  /* 0x0000000500007223 */ /* 0x000fce0000000000 */
.L_x_11:
[----:B------:R-:W-:Y:S05]  /*04e0*/  BSYNC.RECONVERGENT B0 ;  /* 0x0000000000007941 */ /* 0x000fea0003800200 */
.L_x_9:
[----:B------:R-:W0:Y:S02]  /*04f0*/  LDC.64 R14, c[0x0][0x380] ;  /* 0x0000e000ff0e7b82 */ /* 0x000e240000000a00 */
[----:B0-----:R-:W-:-:S04]  /*0500*/  IMAD.WIDE.U32 R6, R6, 0x4, R14 ;  /* 0x0000000406067825 */ /* 0x001fc800078e000e */
[----:B------:R-:W-:Y:S01]  /*0510*/  IMAD.WIDE R4, R4, 0x4, R14 ;  /* 0x0000000404047825 */ /* 0x000fe200078e020e */
[----:B------:R-:W2:Y:S04]  /*0520*/  LDG.E R12, desc[UR6][R6.64] ;  /* 0x00000006060c7981 */ /* 0x000ea8000c1e1900 */
[----:B------:R-:W3:Y:S01]  /*0530*/  LDG.E R11, desc[UR6][R4.64] ;  /* 0x00000006040b7981 */ /* 0x000ee2000c1e1900 */
[----:B------:R-:W0:Y:S01]  /*0540*/  MUFU.RCP R16, R17 ;  /* 0x0000001100107308 */ /* 0x000e220000001000 */
[----:B------:R-:W-:Y:S01]  /*0550*/  BSSY.RECONVERGENT B0, `(.L_x_12) ;  /* 0x0000010000007945 */ /* 0x000fe20003800200 */
[----:B--2---:R-:W-:-:S04]  /*0560*/  FMUL R2, R12, 6.6743000015634379452e-11 ;  /* 0x2e92c4f80c027820 */ /* 0x004fc80000400000 */
[----:B---3--:R-:W-:-:S04]  /*0570*/  FMUL R11, R2, R11 ;  /* 0x0000000b020b7220 */ /* 0x008fc80000400000 */
[----:B------:R-:W-:Y:S01]  /*0580*/  FMUL R14, R11, R0 ;  /* 0x000000000b0e7220 */ /* 0x000fe20000400000 */
[----:B0-----:R-:W-:-:S03]  /*0590*/  FFMA R11, R16, -R17, 1 ;  /* 0x3f800000100b7423 */ /* 0x001fc60000000811 */
[----:B------:R-:W-:Y:S01]  /*05a0*/  FMUL R0, R3, R14 ;  /* 0x0000000e03007220 */ /* 0x000fe20000400000 */
[----:B------:R-:W-:-:S03]  /*05b0*/  FFMA R11, R16, R11, R16 ;  /* 0x0000000b100b7223 */ /* 0x000fc60000000010 */
[----:B------:R-:W0:Y:S01]  /*05c0*/  FCHK P0, R0, R17 ;  /* 0x0000001100007302 */ /* 0x000e220000000000 */
[----:B------:R-:W-:-:S04]  /*05d0*/  FFMA R2, R0, R11, RZ ;  /* 0x0000000b00027223 */ /* 0x000fc800000000ff */
[----:B------:R-:W-:-:S04]  /*05e0*/  FFMA R3, R2, -R17, R0 ;  /* 0x8000001102037223 */ /* 0x000fc80000000000 */
[----:B------:R-:W-:Y:S01]  /*05f0*/  FFMA R11, R11, R3, R2 ;  /* 0x000000030b0b7223 */ /* 0x000fe20000000002 */
[----:B0-----:R-:W-:Y:S06]  /*0600*/  @!P0 BRA `(.L_x_13) ;  /* 0x0000000000108947 */ /* 0x001fec0003800000 */
[----:B------:R-:W-:Y:S01]  /*0610*/  IMAD.MOV.U32 R3, RZ, RZ, R17 ;  /* 0x000000ffff037224 */ /* 0x000fe200078e0011 */
[----:B------:R-:W-:-:S07]  /*0620*/  MOV R2, 0x640 ;  /* 0x0000064000027802 */ /* 0x000fce0000000f00 */
[----:B------:R-:W-:Y:S05]  /*0630*/  CALL.REL.NOINC `($__internal_2_$__cuda_sm3x_div_rn_noftz_f32_slowpath) ;  /* 0x0000000c00647944 */ /* 0x000fea0003c00000 */
[----:B------:R-:W-:-:S07]  /*0640*/  MOV R11, R0 ;  /* 0x00000000000b7202 */ /* 0x000fce0000000f00 */
.L_x_13:
[----:B------:R-:W-:Y:S05]  /*0650*/  BSYNC.RECONVERGENT B0 ;  /* 0x0000000000007941 */ /* 0x000fea0003800200 */
.L_x_12:
[----:B------:R-:W0:Y:S01]  /*0660*/  MUFU.RCP R0, R17 ;  /* 0x0000001100007308 */ /* 0x000e220000001000 */
[----:B------:R-:W-:Y:S01]  /*0670*/  FMUL R16, R13, R14 ;  /* 0x0000000e0d107220 */ /* 0x000fe20000400000 */
[----:B------:R-:W-:Y:S06]  /*0680*/  BSSY.RECONVERGENT B0, `(.L_x_14) ;  /* 0x000000d000007945 */ /* 0x000fec0003800200 */
[----:B------:R-:W1:Y:S01]  /*0690*/  FCHK P0, R16, R17 ;  /* 0x0000001110007302 */ /* 0x000e620000000000 */
[----:B0-----:R-:W-:-:S04]  /*06a0*/  FFMA R3, R0, -R17, 1 ;  /* 0x3f80000000037423 */ /* 0x001fc80000000811 */
[----:B------:R-:W-:-:S04]  /*06b0*/  FFMA R0, R0, R3, R0 ;  /* 0x0000000300007223 */ /* 0x000fc80000000000 */
[----:B------:R-:W-:-:S04]  /*06c0*/  FFMA R13, R0, R16, RZ ;  /* 0x00000010000d7223 */ /* 0x000fc800000000ff */
[----:B------:R-:W-:-:S04]  /*06d0*/  FFMA R2, R13, -R17, R16 ;  /* 0x800000110d027223 */ /* 0x000fc80000000010 */
[----:B------:R-:W-:Y:S01]  /*06e0*/  FFMA R13, R0, R2, R13 ;  /* 0x00000002000d7223 */ /* 0x000fe2000000000d */
[----:B-1----:R-:W-:Y:S06]  /*06f0*/  @!P0 BRA `(.L_x_15) ;  /* 0x0000000000148947 */ /* 0x002fec0003800000 */
[----:B------:R-:W-:Y:S01]  /*0700*/  IMAD.MOV.U32 R0, RZ, RZ, R16 ;  /* 0x000000ffff007224 */ /* 0x000fe200078e0010 */
[----:B------:R-:W-:Y:S02]  /*0710*/  MOV R3, R17 ;  /* 0x0000001100037202 */ /* 0x000fe40000000f00 */
[----:B------:R-:W-:-:S07]  /*0720*/  MOV R2, 0x740 ;  /* 0x0000074000027802 */ /* 0x000fce0000000f00 */
[----:B------:R-:W-:Y:S05]  /*0730*/  CALL.REL.NOINC `($__internal_2_$__cuda_sm3x_div_rn_noftz_f32_slowpath) ;  /* 0x0000000c00247944 */ /* 0x000fea0003c00000 */
[----:B------:R-:W-:-:S07]  /*0740*/  IMAD.MOV.U32 R13, RZ, RZ, R0 ;  /* 0x000000ffff0d7224 */ /* 0x000fce00078e0000 */
.L_x_15:
[----:B------:R-:W-:Y:S05]  /*0750*/  BSYNC.RECONVERGENT B0 ;  /* 0x0000000000007941 */ /* 0x000fea0003800200 */
.L_x_14:
        /* <DEDUP_REMOVED lines=10> */
[----:B------:R-:W-:Y:S01]  /*0800*/  MOV R0, R14 ;  /* 0x0000000e00007202 */ /* 0x000fe20000000f00 */
[----:B------:R-:W-:Y:S01]  /*0810*/  IMAD.MOV.U32 R3, RZ, RZ, R17 ;  /* 0x000000ffff037224 */ /* 0x000fe200078e0011 */
[----:B------:R-:W-:-:S07]  /*0820*/  MOV R2, 0x840 ;  /* 0x0000084000027802 */ /* 0x000fce0000000f00 */
[----:B------:R-:W-:Y:S05]  /*0830*/  CALL.REL.NOINC `($__internal_2_$__cuda_sm3x_div_rn_noftz_f32_slowpath) ;  /* 0x0000000800e47944 */ /* 0x000fea0003c00000 */
[----:B------:R-:W-:-:S07]  /*0840*/  MOV R15, R0 ;  /* 0x00000000000f7202 */ /* 0x000fce0000000f00 */
.L_x_17:
[----:B------:R-:W-:Y:S05]  /*0850*/  BSYNC.RECONVERGENT B0 ;  /* 0x0000000000007941 */ /* 0x000fea0003800200 */
.L_x_16:
[----:B------:R-:W0:Y:S01]  /*0860*/  MUFU.RCP R9, R12 ;  /* 0x0000000c00097308 */ /* 0x000e220000001000 */
[----:B------:R-:W1:Y:S01]  /*0870*/  LDC.64 R2, c[0x0][0x390] ;  /* 0x0000e400ff027b82 */ /* 0x000e620000000a00 */
[----:B------:R-:W-:Y:S06]  /*0880*/  BSSY.RECONVERGENT B0, `(.L_x_18) ;  /* 0x000000e000007945 */ /* 0x000fec0003800200 */
[----:B------:R-:W2:Y:S01]  /*0890*/  FCHK P0, R11, R12 ;  /* 0x0000000c0b007302 */ /* 0x000ea20000000000 */
[----:B0-----:R-:W-:-:S04]  /*08a0*/  FFMA R0, -R12, R9, 1 ;  /* 0x3f8000000c007423 */ /* 0x001fc80000000109 */
[----:B------:R-:W-:-:S04]  /*08b0*/  FFMA R0, R9, R0, R9 ;  /* 0x0000000009007223 */ /* 0x000fc80000000009 */
[----:B------:R-:W-:Y:S01]  /*08c0*/  FFMA R17, R0, R11, RZ ;  /* 0x0000000b00117223 */ /* 0x000fe200000000ff */
[----:B-1----:R-:W-:-:S04]  /*08d0*/  IMAD.WIDE.U32 R8, R8, 0x4, R2 ;  /* 0x0000000408087825 */ /* 0x002fc800078e0002 */
[----:B------:R-:W-:-:S04]  /*08e0*/  FFMA R14, -R12, R17, R11 ;  /* 0x000000110c0e7223 */ /* 0x000fc8000000010b */
[----:B------:R-:W-:Y:S01]  /*08f0*/  FFMA R17, R0, R14, R17 ;  /* 0x0000000e00117223 */ /* 0x000fe20000000011 */
[----:B--2---:R-:W-:Y:S06]  /*0900*/  @!P0 BRA `(.L_x_19) ;  /* 0x0000000000148947 */ /* 0x004fec0003800000 */
[----:B------:R-:W-:Y:S01]  /*0910*/  MOV R3, R12 ;  /* 0x0000000c00037202 */ /* 0x000fe20000000f00 */
[----:B------:R-:W-:Y:S01]  /*0920*/  IMAD.MOV.U32 R0, RZ, RZ, R11 ;  /* 0x000000ffff007224 */ /* 0x000fe200078e000b */
[----:B------:R-:W-:-:S07]  /*0930*/  MOV R2, 0x950 ;  /* 0x0000095000027802 */ /* 0x000fce0000000f00 */
[----:B------:R-:W-:Y:S05]  /*0940*/  CALL.REL.NOINC `($__internal_2_$__cuda_sm3x_div_rn_noftz_f32_slowpath) ;  /* 0x0000000800a07944 */ /* 0x000fea0003c00000 */
[----:B------:R-:W-:-:S07]  /*0950*/  MOV R17, R0 ;  /* 0x0000000000117202 */ /* 0x000fce0000000f00 */
.L_x_19:
[----:B------:R-:W-:Y:S05]  /*0960*/  BSYNC.RECONVERGENT B0 ;  /* 0x0000000000007941 */ /* 0x000fea0003800200 */
.L_x_18:
[----:B------:R0:W-:Y:S04]  /*0970*/  REDG.E.ADD.F32.FTZ.RN.STRONG.GPU desc[UR6][R8.64], R17 ;  /* 0x00000011080079a6 */ /* 0x0001e8000c12f306 */
[----:B------:R-:W2:Y:S01]  /*0980*/  LDG.E R12, desc[UR6][R6.64] ;  /* 0x00000006060c7981 */ /* 0x000ea2000c1e1900 */
[----:B------:R-:W-:Y:S01]  /*0990*/  BSSY.RECONVERGENT B0, `(.L_x_20) ;  /* 0x000000e000007945 */ /* 0x000fe20003800200 */
[----:B--2---:R-:W1:Y:S08]  /*09a0*/  MUFU.RCP R0, R12 ;  /* 0x0000000c00007308 */ /* 0x004e700000001000 */
[----:B------:R-:W2:Y:S01]  /*09b0*/  FCHK P0, R13, R12 ;  /* 0x0000000c0d007302 */ /* 0x000ea20000000000 */
[----:B-1----:R-:W-:-:S04]  /*09c0*/  FFMA R3, -R12, R0, 1 ;  /* 0x3f8000000c037423 */ /* 0x002fc80000000100 */
[----:B------:R-:W-:-:S04]  /*09d0*/  FFMA R0, R0, R3, R0 ;  /* 0x0000000300007223 */ /* 0x000fc80000000000 */
[----:B------:R-:W-:-:S04]  /*09e0*/  FFMA R2, R0, R13, RZ ;  /* 0x0000000d00027223 */ /* 0x000fc800000000ff */
[----:B------:R-:W-:-:S04]  /*09f0*/  FFMA R3, -R12, R2, R13 ;  /* 0x000000020c037223 */ /* 0x000fc8000000010d */
[----:B------:R-:W-:Y:S01]  /*0a00*/  FFMA R3, R0, R3, R2 ;  /* 0x0000000300037223 */ /* 0x000fe20000000002 */
[----:B0-2---:R-:W-:Y:S06]  /*0a10*/  @!P0 BRA `(.L_x_21) ;  /* 0x0000000000148947 */ /* 0x005fec0003800000 */
[----:B------:R-:W-:Y:S01]  /*0a20*/  MOV R3, R12 ;  /* 0x0000000c00037202 */ /* 0x000fe20000000f00 */
[----:B------:R-:W-:Y:S01]  /*0a30*/  IMAD.MOV.U32 R0, RZ, RZ, R13 ;  /* 0x000000ffff007224 */ /* 0x000fe200078e000d */
[----:B------:R-:W-:-:S07]  /*0a40*/  MOV R2, 0xa60 ;  /* 0x00000a6000027802 */ /* 0x000fce0000000f00 */
[----:B------:R-:W-:Y:S05]  /*0a50*/  CALL.REL.NOINC `($__internal_2_$__cuda_sm3x_div_rn_noftz_f32_slowpath) ;  /* 0x00000008005c7944 */ /* 0x000fea0003c00000 */
[----:B------:R-:W-:-:S07]  /*0a60*/  MOV R3, R0 ;  /* 0x0000000000037202 */ /* 0x000fce0000000f00 */
.L_x_21:
[----:B------:R-:W-:Y:S05]  /*0a70*/  BSYNC.RECONVERGENT B0 ;  /* 0x0000000000007941 */ /* 0x000fea0003800200 */
.L_x_20:
        /* <DEDUP_REMOVED lines=16> */
.L_x_23:
[----:B------:R-:W-:Y:S05]  /*0b80*/  BSYNC.RECONVERGENT B0 ;  /* 0x0000000000007941 */ /* 0x000fea0003800200 */
.L_x_22:
[----:B------:R0:W-:Y:S01]  /*0b90*/  REDG.E.ADD.F32.FTZ.RN.STRONG.GPU desc[UR6][R8.64+0x8], R17 ;  /* 0x00000811080079a6 */ /* 0x0001e2000c12f306 */
[----:B------:R-:W1:Y:S03]  /*0ba0*/  LDC.64 R6, c[0x0][0x390] ;  /* 0x0000e400ff067b82 */ /* 0x000e660000000a00 */
[----:B------:R-:W2:Y:S01]  /*0bb0*/  LDG.E R12, desc[UR6][R4.64] ;  /* 0x00000006040c7981 */ /* 0x000ea2000c1e1900 */
[----:B------:R-:W-:Y:S01]  /*0bc0*/  BSSY.RECONVERGENT B0, `(.L_x_24) ;  /* 0x000000f000007945 */ /* 0x000fe20003800200 */
[----:B-1----:R-:W-:Y:S01]  /*0bd0*/  IMAD.WIDE R6, R10, 0x4, R6 ;  /* 0x000000040a067825 */ /* 0x002fe200078e0206 */
[----:B--2---:R-:W1:Y:S08]  /*0be0*/  MUFU.RCP R0, R12 ;  /* 0x0000000c00007308 */ /* 0x004e700000001000 */
[----:B------:R-:W2:Y:S01]  /*0bf0*/  FCHK P0, -R11, R12 ;  /* 0x0000000c0b007302 */ /* 0x000ea20000000100 */
[----:B-1----:R-:W-:-:S04]  /*0c00*/  FFMA R3, -R12, R0, 1 ;  /* 0x3f8000000c037423 */ /* 0x002fc80000000100 */
[----:B------:R-:W-:-:S04]  /*0c10*/  FFMA R0, R0, R3, R0 ;  /* 0x0000000300007223 */ /* 0x000fc80000000000 */
[----:B------:R-:W-:-:S04]  /*0c20*/  FFMA R2, R0, -R11, RZ ;  /* 0x8000000b00027223 */ /* 0x000fc800000000ff */
[----:B------:R-:W-:-:S04]  /*0c30*/  FFMA R3, -R12, R2, -R11 ;  /* 0x000000020c037223 */ /* 0x000fc8000000090b */
[----:B------:R-:W-:Y:S01]  /*0c40*/  FFMA R3, R0, R3, R2 ;  /* 0x0000000300037223 */ /* 0x000fe20000000002 */
[----:B0-2---:R-:W-:Y:S06]  /*0c50*/  @!P0 BRA `(.L_x_25) ;  /* 0x0000000000148947 */ /* 0x005fec0003800000 */
[----:B------:R-:W-:Y:S01]  /*0c60*/  FADD R0, -R11, -RZ ;  /* 0x800000ff0b007221 */ /* 0x000fe20000000100 */
[----:B------:R-:W-:Y:S02]  /*0c70*/  MOV R3, R12 ;  /* 0x0000000c00037202 */ /* 0x000fe40000000f00 */
[----:B------:R-:W-:-:S07]  /*0c80*/  MOV R2, 0xca0 ;  /* 0x00000ca000027802 */ /* 0x000fce0000000f00 */
[----:B------:R-:W-:Y:S05]  /*0c90*/  CALL.REL.NOINC `($__internal_2_$__cuda_sm3x_div_rn_noftz_f32_slowpath) ;  /* 0x0000000400cc7944 */ /* 0x000fea0003c00000 */
[----:B------:R-:W-:-:S07]  /*0ca0*/  IMAD.MOV.U32 R3, RZ, RZ, R0 ;  /* 0x000000ffff037224 */ /* 0x000fce00078e0000 */
.L_x_25:
[----:B------:R-:W-:Y:S05]  /*0cb0*/  BSYNC.RECONVERGENT B0 ;  /* 0x0000000000007941 */ /* 0x000fea0003800200 */
.L_x_24:
[----:B------:R0:W-:Y:S04]  /*0cc0*/  REDG.E.ADD.F32.FTZ.RN.STRONG.GPU desc[UR6][R6.64], R3 ;  /* 0x00000003060079a6 */ /* 0x0001e8000c12f306 */
[----:B------:R-:W2:Y:S01]  /*0cd0*/  LDG.E R8, desc[UR6][R4.64] ;  /* 0x0000000604087981 */ /* 0x000ea2000c1e1900 */
[----:B------:R-:W-:Y:S01]  /*0ce0*/  BSSY.RECONVERGENT B0, `(.L_x_26) ;  /* 0x000000e000007945 */ /* 0x000fe20003800200 */
        /* <DEDUP_REMOVED lines=12> */
[----:B------:R-:W-:-:S07]  /*0db0*/  MOV R9, R0 ;  /* 0x0000000000097202 */ /* 0x000fce0000000f00 */
.L_x_27:
[----:B------:R-:W-:Y:S05]  /*0dc0*/  BSYNC.RECONVERGENT B0 ;  /* 0x0000000000007941 */ /* 0x000fea0003800200 */
.L_x_26:
        /* <DEDUP_REMOVED lines=12> */
[----:B------:R-:W-:Y:S01]  /*0e90*/  IMAD.MOV.U32 R3, RZ, RZ, R4 ;  /* 0x000000ffff037224 */ /* 0x000fe200078e0004 */
[----:B------:R-:W-:-:S07]  /*0ea0*/  MOV R2, 0xec0 ;  /* 0x00000ec000027802 */ /* 0x000fce0000000f00 */
[----:B------:R-:W-:Y:S05]  /*0eb0*/  CALL.REL.NOINC `($__internal_2_$__cuda_sm3x_div_rn_noftz_f32_slowpath) ;  /* 0x0000000400447944 */ /* 0x000fea0003c00000 */
[----:B------:R-:W-:-:S07]  /*0ec0*/  MOV R3, R0 ;  /* 0x0000000000037202 */ /* 0x000fce0000000f00 */
.L_x_29:
[----:B------:R-:W-:Y:S05]  /*0ed0*/  BSYNC.RECONVERGENT B0 ;  /* 0x0000000000007941 */ /* 0x000fea0003800200 */
.L_x_28:
[----:B------:R-:W-:Y:S01]  /*0ee0*/  REDG.E.ADD.F32.FTZ.RN.STRONG.GPU desc[UR6][R6.64+0x8], R3 ;  /* 0x00000803060079a6 */ /* 0x000fe2000c12f306 */
[----:B------:R-:W-:Y:S05]  /*0ef0*/  EXIT ;  /* 0x000000000000794d */ /* 0x000fea0003800000 */
        .weak           $__internal_0_$__cuda_sm20_rcp_rn_f32_slowpath
        .type           $__internal_0_$__cuda_sm20_rcp_rn_f32_slowpath,@function
        .size           $__internal_0_$__cuda_sm20_rcp_rn_f32_slowpath,($__internal_1_$__cuda_sm20_sqrt_rn_f32_slowpath - $__internal_0_$__cuda_sm20_rcp_rn_f32_slowpath)
$__internal_0_$__cuda_sm20_rcp_rn_f32_slowpath:
[----:B------:R-:W-:Y:S01]  /*0f00*/  SHF.L.U32 R2, R7, 0x1, RZ ;  /* 0x0000000107027819 */ /* 0x000fe200000006ff */
[----:B------:R-:W-:Y:S01]  /*0f10*/  BSSY.RECONVERGENT B1, `(.L_x_30) ;  /* 0x0000031000017945 */ /* 0x000fe20003800200 */
[----:B------:R-:W-:Y:S02]  /*0f20*/  IMAD.MOV.U32 R0, RZ, RZ, R7 ;  /* 0x000000ffff007224 */ /* 0x000fe400078e0007 */
[----:B------:R-:W-:-:S04]  /*0f30*/  SHF.R.U32.HI R2, RZ, 0x18, R2 ;  /* 0x00000018ff027819 */ /* 0x000fc80000011602 */
[----:B------:R-:W-:-:S13]  /*0f40*/  ISETP.NE.U32.AND P0, PT, R2, RZ, PT ;  /* 0x000000ff0200720c */ /* 0x000fda0003f05070 */
[----:B------:R-:W-:Y:S05]  /*0f50*/  @P0 BRA `(.L_x_31) ;  /* 0x0000000000280947 */ /* 0x000fea0003800000 */
[----:B------:R-:W-:-:S04]  /*0f60*/  SHF.L.U32 R2, R0, 0x1, RZ ;  /* 0x0000000100027819 */ /* 0x000fc800000006ff */
[----:B------:R-:W-:-:S13]  /*0f70*/  ISETP.NE.AND P0, PT, R2, RZ, PT ;  /* 0x000000ff0200720c */ /* 0x000fda0003f05270 */
[----:B------:R-:W-:Y:S01]  /*0f80*/  @P0 FFMA R7, R0, 1.84467440737095516160e+19, RZ ;  /* 0x5f80000000070823 */ /* 0x000fe200000000ff */
[----:B------:R-:W-:Y:S08]  /*0f90*/  @!P0 MUFU.RCP R5, R0 ;  /* 0x0000000000058308 */ /* 0x000ff00000001000 */
[----:B------:R-:W0:Y:S02]  /*0fa0*/  @P0 MUFU.RCP R2, R7 ;  /* 0x0000000700020308 */ /* 0x000e240000001000 */
[----:B0-----:R-:W-:-:S04]  /*0fb0*/  @P0 FFMA R11, R7, R2, -1 ;  /* 0xbf800000070b0423 */ /* 0x001fc80000000002 */
[----:B------:R-:W-:-:S04]  /*0fc0*/  @P0 FADD.FTZ R11, -R11, -RZ ;  /* 0x800000ff0b0b0221 */ /* 0x000fc80000010100 */
[----:B------:R-:W-:-:S04]  /*0fd0*/  @P0 FFMA R2, R2, R11, R2 ;  /* 0x0000000b02020223 */ /* 0x000fc80000000002 */
[----:B------:R-:W-:Y:S01]  /*0fe0*/  @P0 FFMA R5, R2, 1.84467440737095516160e+19, RZ ;  /* 0x5f80000002050823 */ /* 0x000fe200000000ff */
[----:B------:R-:W-:Y:S06]  /*0ff0*/  BRA `(.L_x_32) ;  /* 0x0000000000887947 */ /* 0x000fec0003800000 */
.L_x_31:
[----:B------:R-:W-:-:S04]  /*1000*/  IADD3 R15, PT, PT, R2, -0xfd, RZ ;  /* 0xffffff03020f7810 */ /* 0x000fc80007ffe0ff */
[----:B------:R-:W-:-:S13]  /*1010*/  ISETP.GT.U32.AND P0, PT, R15, 0x1, PT ;  /* 0x000000010f00780c */ /* 0x000fda0003f04070 */
[----:B------:R-:W-:Y:S05]  /*1020*/  @P0 BRA `(.L_x_33) ;  /* 0x0000000000780947 */ /* 0x000fea0003800000 */
[----:B------:R-:W-:Y:S01]  /*1030*/  LOP3.LUT R5, R0, 0x7fffff, RZ, 0xc0, !PT ;  /* 0x007fffff00057812 */ /* 0x000fe200078ec0ff */
[----:B------:R-:W-:Y:S02]  /*1040*/  IMAD.MOV.U32 R16, RZ, RZ, 0x3 ;  /* 0x00000003ff107424 */ /* 0x000fe400078e00ff */
[----:B------:R-:W-:Y:S01]  /*1050*/  VIADD R2, R2, 0xffffff04 ;  /* 0xffffff0402027836 */ /* 0x000fe20000000000 */
[----:B------:R-:W-:Y:S02]  /*1060*/  LOP3.LUT R5, R5, 0x3f800000, RZ, 0xfc, !PT ;  /* 0x3f80000005057812 */ /* 0x000fe400078efcff */
[----:B------:R-:W-:Y:S02]  /*1070*/  SHF.L.U32 R16, R16, R15, RZ ;  /* 0x0000000f10107219 */ /* 0x000fe400000006ff */
[----:B------:R-:W0:Y:S02]  /*1080*/  MUFU.RCP R14, R5 ;  /* 0x00000005000e7308 */ /* 0x000e240000001000 */
[----:B0-----:R-:W-:-:S04]  /*1090*/  FFMA R7, R5, R14, -1 ;  /* 0xbf80000005077423 */ /* 0x001fc8000000000e */
[----:B------:R-:W-:-:S04]  /*10a0*/  FADD.FTZ R7, -R7, -RZ ;  /* 0x800000ff07077221 */ /* 0x000fc80000010100 */
[CCC-:B------:R-:W-:Y:S01]  /*10b0*/  FFMA.RM R11, R14.reuse, R7.reuse, R14.reuse ;  /* 0x000000070e0b7223 */ /* 0x1c0fe2000000400e */
[----:B------:R-:W-:-:S04]  /*10c0*/  FFMA.RP R14, R14, R7, R14 ;  /* 0x000000070e0e7223 */ /* 0x000fc8000000800e */
[C---:B------:R-:W-:Y:S02]  /*10d0*/  LOP3.LUT R7, R11.reuse, 0x7fffff, RZ, 0xc0, !PT ;  /* 0x007fffff0b077812 */ /* 0x040fe400078ec0ff */
[----:B------:R-:W-:Y:S02]  /*10e0*/  FSETP.NEU.FTZ.AND P0, PT, R11, R14, PT ;  /* 0x0000000e0b00720b */ /* 0x000fe40003f1d000 */
[----:B------:R-:W-:Y:S02]  /*10f0*/  LOP3.LUT R7, R7, 0x800000, RZ, 0xfc, !PT ;  /* 0x0080000007077812 */ /* 0x000fe400078efcff */
[----:B------:R-:W-:Y:S02]  /*1100*/  SEL R11, RZ, 0xffffffff, !P0 ;  /* 0xffffffffff0b7807 */ /* 0x000fe40004000000 */
[----:B------:R-:W-:Y:S02]  /*1110*/  LOP3.LUT R16, R16, R7, RZ, 0xc0, !PT ;  /* 0x0000000710107212 */ /* 0x000fe400078ec0ff */
[----:B------:R-:W-:-:S02]  /*1120*/  IADD3 R14, PT, PT, -R11, RZ, RZ ;  /* 0x000000ff0b0e7210 */ /* 0x000fc40007ffe1ff */
[-C--:B------:R-:W-:Y:S02]  /*1130*/  SHF.R.U32.HI R16, RZ, R15.reuse, R16 ;  /* 0x0000000fff107219 */ /* 0x080fe40000011610 */
[----:B------:R-:W-:Y:S02]  /*1140*/  LOP3.LUT P1, RZ, R14, R15, R7, 0xf8, !PT ;  /* 0x0000000f0eff7212 */ /* 0x000fe4000782f807 */
[C---:B------:R-:W-:Y:S02]  /*1150*/  LOP3.LUT P0, RZ, R16.reuse, 0x1, RZ, 0xc0, !PT ;  /* 0x0000000110ff7812 */ /* 0x040fe4000780c0ff */
[----:B------:R-:W-:-:S04]  /*1160*/  LOP3.LUT P2, RZ, R16, 0x2, RZ, 0xc0, !PT ;  /* 0x0000000210ff7812 */ /* 0x000fc8000784c0ff */
[----:B------:R-:W-:Y:S02]  /*1170*/  PLOP3.LUT P0, PT, P0, P1, P2, 0xe0, 0x0 ;  /* 0x000000000000781c */ /* 0x000fe40000703c20 */
[----:B------:R-:W-:Y:S02]  /*1180*/  LOP3.LUT P1, RZ, R0, 0x7fffff, RZ, 0xc0, !PT ;  /* 0x007fffff00ff7812 */ /* 0x000fe4000782c0ff */
[----:B------:R-:W-:-:S04]  /*1190*/  SEL R5, RZ, 0x1, !P0 ;  /* 0x00000001ff057807 */ /* 0x000fc80004000000 */
[----:B------:R-:W-:-:S04]  /*11a0*/  IADD3 R5, PT, PT, -R5, RZ, RZ ;  /* 0x000000ff05057210 */ /* 0x000fc80007ffe1ff */
[----:B------:R-:W-:Y:S02]  /*11b0*/  ISETP.GE.AND P0, PT, R5, RZ, PT ;  /* 0x000000ff0500720c */ /* 0x000fe40003f06270 */
[----:B------:R-:W-:-:S11]  /*11c0*/  SHF.R.U32.HI R5, RZ, R2, R7 ;  /* 0x00000002ff057219 */ /* 0x000fd60000011607 */
[----:B------:R-:W-:-:S04]  /*11d0*/  @!P0 IADD3 R5, PT, PT, R5, 0x1, RZ ;  /* 0x0000000105058810 */ /* 0x000fc80007ffe0ff */
[----:B------:R-:W-:-:S04]  /*11e0*/  @!P1 SHF.L.U32 R5, R5, 0x1, RZ ;  /* 0x0000000105059819 */ /* 0x000fc800000006ff */
[----:B------:R-:W-:Y:S01]  /*11f0*/  LOP3.LUT R5, R5, 0x80000000, R0, 0xf8, !PT ;  /* 0x8000000005057812 */ /* 0x000fe200078ef800 */
[----:B------:R-:W-:Y:S06]  /*1200*/  BRA `(.L_x_32) ;  /* 0x0000000000047947 */ /* 0x000fec0003800000 */
.L_x_33:
[----:B------:R0:W1:Y:S02]  /*1210*/  MUFU.RCP R5, R0 ;  /* 0x0000000000057308 */ /* 0x0000640000001000 */
.L_x_32:
[----:B------:R-:W-:Y:S05]  /*1220*/  BSYNC.RECONVERGENT B1 ;  /* 0x0000000000017941 */ /* 0x000fea0003800200 */
.L_x_30:
[----:B------:R-:W-:Y:S02]  /*1230*/  HFMA2 R15, -RZ, RZ, 0, 0 ;  /* 0x00000000ff0f7431 */ /* 0x000fe400000001ff */
[----:B------:R-:W-:-:S04]  /*1240*/  IMAD.MOV.U32 R14, RZ, RZ, R12 ;  /* 0x000000ffff0e7224 */ /* 0x000fc800078e000c */
[----:B01----:R-:W-:Y:S05]  /*1250*/  RET.REL.NODEC R14 `(_Z22compute_forces_newton3PfS_S_i) ;  /* 0xffffffec0e687950 */ /* 0x003fea0003c3ffff */
        .weak           $__internal_1_$__cuda_sm20_sqrt_rn_f32_slowpath
        .type           $__internal_1_$__cuda_sm20_sqrt_rn_f32_slowpath,@function
        .size           $__internal_1_$__cuda_sm20_sqrt_rn_f32_slowpath,($__internal_2_$__cuda_sm3x_div_rn_noftz_f32_slowpath - $__internal_1_$__cuda_sm20_sqrt_rn_f32_slowpath)
$__internal_1_$__cuda_sm20_sqrt_rn_f32_slowpath:
[----:B------:R-:W-:-:S13]  /*1260*/  LOP3.LUT P0, RZ, R18, 0x7fffffff, RZ, 0xc0, !PT ;  /* 0x7fffffff12ff7812 */ /* 0x000fda000780c0ff */
[----:B------:R-:W-:Y:S01]  /*1270*/  @!P0 MOV R2, R18 ;  /* 0x0000001200028202 */ /* 0x000fe20000000f00 */
[----:B------:R-:W-:Y:S06]  /*1280*/  @!P0 BRA `(.L_x_34) ;  /* 0x0000000000448947 */ /* 0x000fec0003800000 */
[----:B------:R-:W-:Y:S01]  /*1290*/  FSETP.GEU.FTZ.AND P0, PT, R18, RZ, PT ;  /* 0x000000ff1200720b */ /* 0x000fe20003f1e000 */
[----:B------:R-:W-:-:S12]  /*12a0*/  IMAD.MOV.U32 R0, RZ, RZ, R18 ;  /* 0x000000ffff007224 */ /* 0x000fd800078e0012 */
[----:B------:R-:W-:Y:S01]  /*12b0*/  @!P0 MOV R2, 0x7fffffff ;  /* 0x7fffffff00028802 */ /* 0x000fe20000000f00 */
[----:B------:R-:W-:Y:S06]  /*12c0*/  @!P0 BRA `(.L_x_34) ;  /* 0x0000000000348947 */ /* 0x000fec0003800000 */
[----:B------:R-:W-:-:S13]  /*12d0*/  FSETP.GTU.FTZ.AND P0, PT, |R0|, +INF , PT ;  /* 0x7f8000000000780b */ /* 0x000fda0003f1c200 */
[----:B------:R-:W-:Y:S01]  /*12e0*/  @P0 FADD.FTZ R2, R0, 1 ;  /* 0x3f80000000020421 */ /* 0x000fe20000010000 */
[----:B------:R-:W-:Y:S06]  /*12f0*/  @P0 BRA `(.L_x_34) ;  /* 0x0000000000280947 */ /* 0x000fec0003800000 */
[----:B------:R-:W-:-:S13]  /*1300*/  FSETP.NEU.FTZ.AND P0, PT, |R0|, +INF , PT ;  /* 0x7f8000000000780b */ /* 0x000fda0003f1d200 */
[----:B------:R-:W-:-:S04]  /*1310*/  @P0 FFMA R5, R0, 1.84467440737095516160e+19, RZ ;  /* 0x5f80000000050823 */ /* 0x000fc800000000ff */
[----:B------:R-:W0:Y:S02]  /*1320*/  @P0 MUFU.RSQ R2, R5 ;  /* 0x0000000500020308 */ /* 0x000e240000001400 */
[----:B0-----:R-:W-:Y:S01]  /*1330*/  @P0 FMUL.FTZ R12, R5, R2 ;  /* 0x00000002050c0220 */ /* 0x001fe20000410000 */
[----:B------:R-:W-:Y:S01]  /*1340*/  @P0 FMUL.FTZ R11, R2, 0.5 ;  /* 0x3f000000020b0820 */ /* 0x000fe20000410000 */
[----:B------:R-:W-:Y:S02]  /*1350*/  @!P0 MOV R2, R0 ;  /* 0x0000000000028202 */ /* 0x000fe40000000f00 */
[----:B------:R-:W-:-:S04]  /*1360*/  @P0 FADD.FTZ R7, -R12, -RZ ;  /* 0x800000ff0c070221 */ /* 0x000fc80000010100 */
[----:B------:R-:W-:-:S04]  /*1370*/  @P0 FFMA R7, R12, R7, R5 ;  /* 0x000000070c070223 */ /* 0x000fc80000000005 */
[----:B------:R-:W-:-:S04]  /*1380*/  @P0 FFMA R7, R7, R11, R12 ;  /* 0x0000000b07070223 */ /* 0x000fc8000000000c */
[----:B------:R-:W-:-:S07]  /*1390*/  @P0 FMUL.FTZ R2, R7, 2.3283064365386962891e-10 ;  /* 0x2f80000007020820 */ /* 0x000fce0000410000 */
.L_x_34:
[----:B------:R-:W-:Y:S02]  /*13a0*/  HFMA2 R15, -RZ, RZ, 0, 0 ;  /* 0x00000000ff0f7431 */ /* 0x000fe400000001ff */
[----:B------:R-:W-:Y:S02]  /*13b0*/  IMAD.MOV.U32 R17, RZ, RZ, R2 ;  /* 0x000000ffff117224 */ /* 0x000fe400078e0002 */
[----:B------:R-:W-:Y:S05]  /*13c0*/  RET.REL.NODEC R14 `(_Z22compute_forces_newton3PfS_S_i) ;  /* 0xffffffec0e0c7950 */ /* 0x000fea0003c3ffff */
        .weak           $__internal_2_$__cuda_sm3x_div_rn_noftz_f32_slowpath
        .type           $__internal_2_$__cuda_sm3x_div_rn_noftz_f32_slowpath,@function
        .size           $__internal_2_$__cuda_sm3x_div_rn_noftz_f32_slowpath,(.L_x_49 - $__internal_2_$__cuda_sm3x_div_rn_noftz_f32_slowpath)
$__internal_2_$__cuda_sm3x_div_rn_noftz_f32_slowpath:
[----:B------:R-:W-:Y:S01]  /*13d0*/  SHF.R.U32.HI R16, RZ, 0x17, R3 ;  /* 0x00000017ff107819 */ /* 0x000fe20000011603 */
[----:B------:R-:W-:Y:S01]  /*13e0*/  BSSY.RECONVERGENT B1, `(.L_x_35) ;  /* 0x0000062000017945 */ /* 0x000fe20003800200 */
[----:B------:R-:W-:Y:S02]  /*13f0*/  SHF.R.U32.HI R19, RZ, 0x17, R0 ;  /* 0x00000017ff137819 */ /* 0x000fe40000011600 */
[----:B------:R-:W-:Y:S02]  /*1400*/  LOP3.LUT R16, R16, 0xff, RZ, 0xc0, !PT ;  /* 0x000000ff10107812 */ /* 0x000fe400078ec0ff */
[----:B------:R-:W-:Y:S02]  /*1410*/  LOP3.LUT R19, R19, 0xff, RZ, 0xc0, !PT ;  /* 0x000000ff13137812 */ /* 0x000fe400078ec0ff */
[----:B------:R-:W-:-:S03]  /*1420*/  IADD3 R21, PT, PT, R16, -0x1, RZ ;  /* 0xffffffff10157810 */ /* 0x000fc60007ffe0ff */
[----:B------:R-:W-:Y:S01]  /*1430*/  VIADD R20, R19, 0xffffffff ;  /* 0xffffffff13147836 */ /* 0x000fe20000000000 */
[----:B------:R-:W-:-:S04]  /*1440*/  ISETP.GT.U32.AND P0, PT, R21, 0xfd, PT ;  /* 0x000000fd1500780c */ /* 0x000fc80003f04070 */
[----:B------:R-:W-:-:S13]  /*1450*/  ISETP.GT.U32.OR P0, PT, R20, 0xfd, P0 ;  /* 0x000000fd1400780c */ /* 0x000fda0000704470 */
[----:B------:R-:W-:Y:S01]  /*1460*/  @!P0 MOV R18, RZ ;  /* 0x000000ff00128202 */ /* 0x000fe20000000f00 */
[----:B------:R-:W-:Y:S06]  /*1470*/  @!P0 BRA `(.L_x_36) ;  /* 0x00000000005c8947 */ /* 0x000fec0003800000 */
[----:B------:R-:W-:Y:S02]  /*1480*/  FSETP.GTU.FTZ.AND P0, PT, |R0|, +INF , PT ;  /* 0x7f8000000000780b */ /* 0x000fe40003f1c200 */
[----:B------:R-:W-:-:S04]  /*1490*/  FSETP.GTU.FTZ.AND P1, PT, |R3|, +INF , PT ;  /* 0x7f8000000300780b */ /* 0x000fc80003f3c200 */
[----:B------:R-:W-:-:S13]  /*14a0*/  PLOP3.LUT P0, PT, P0, P1, PT, 0xf8, 0x8f ;  /* 0x00000000008f781c */ /* 0x000fda0000703f70 */
[----:B------:R-:W-:Y:S05]  /*14b0*/  @P0 BRA `(.L_x_37) ;  /* 0x00000004004c0947 */ /* 0x000fea0003800000 */
[----:B------:R-:W-:-:S13]  /*14c0*/  LOP3.LUT P0, RZ, R3, 0x7fffffff, R0, 0xc8, !PT ;  /* 0x7fffffff03ff7812 */ /* 0x000fda000780c800 */
[----:B------:R-:W-:Y:S05]  /*14d0*/  @!P0 BRA `(.L_x_38) ;  /* 0x00000004003c8947 */ /* 0x000fea0003800000 */
[C---:B------:R-:W-:Y:S02]  /*14e0*/  FSETP.NEU.FTZ.AND P2, PT, |R0|.reuse, +INF , PT ;  /* 0x7f8000000000780b */ /* 0x040fe40003f5d200 */
[----:B------:R-:W-:Y:S02]  /*14f0*/  FSETP.NEU.FTZ.AND P1, PT, |R3|, +INF , PT ;  /* 0x7f8000000300780b */ /* 0x000fe40003f3d200 */
[----:B------:R-:W-:-:S11]  /*1500*/  FSETP.NEU.FTZ.AND P0, PT, |R0|, +INF , PT ;  /* 0x7f8000000000780b */ /* 0x000fd60003f1d200 */
[----:B------:R-:W-:Y:S05]  /*1510*/  @!P1 BRA !P2, `(.L_x_38) ;  /* 0x00000004002c9947 */ /* 0x000fea0005000000 */
[----:B------:R-:W-:-:S04]  /*1520*/  LOP3.LUT P2, RZ, R0, 0x7fffffff, RZ, 0xc0, !PT ;  /* 0x7fffffff00ff7812 */ /* 0x000fc8000784c0ff */
[----:B------:R-:W-:-:S13]  /*1530*/  PLOP3.LUT P1, PT, P1, P2, PT, 0x2f, 0xf2 ;  /* 0x0000000000f2781c */ /* 0x000fda0000f24577 */
[----:B------:R-:W-:Y:S05]  /*1540*/  @P1 BRA `(.L_x_39) ;  /* 0x0000000400181947 */ /* 0x000fea0003800000 */
[----:B------:R-:W-:-:S04]  /*1550*/  LOP3.LUT P1, RZ, R3, 0x7fffffff, RZ, 0xc0, !PT ;  /* 0x7fffffff03ff7812 */ /* 0x000fc8000782c0ff */
[----:B------:R-:W-:-:S13]  /*1560*/  PLOP3.LUT P0, PT, P0, P1, PT, 0x2f, 0xf2 ;  /* 0x0000000000f2781c */ /* 0x000fda0000702577 */
[----:B------:R-:W-:Y:S05]  /*1570*/  @P0 BRA `(.L_x_40) ;  /* 0x0000000400000947 */ /* 0x000fea0003800000 */
[----:B------:R-:W-:Y:S02]  /*1580*/  ISETP.GE.AND P0, PT, R20, RZ, PT ;  /* 0x000000ff1400720c */ /* 0x000fe40003f06270 */
[----:B------:R-:W-:-:S11]  /*1590*/  ISETP.GE.AND P1, PT, R21, RZ, PT ;  /* 0x000000ff1500720c */ /* 0x000fd60003f26270 */
[----:B------:R-:W-:Y:S01]  /*15a0*/  @P0 MOV R18, RZ ;  /* 0x000000ff00120202 */ /* 0x000fe20000000f00 */
[----:B------:R-:W-:Y:S02]  /*15b0*/  @!P0 IMAD.MOV.U32 R18, RZ, RZ, -0x40 ;  /* 0xffffffc0ff128424 */ /* 0x000fe400078e00ff */
[----:B------:R-:W-:Y:S01]  /*15c0*/  @!P0 FFMA R0, R0, 1.84467440737095516160e+19, RZ ;  /* 0x5f80000000008823 */ /* 0x000fe200000000ff */
[----:B------:R-:W-:Y:S02]  /*15d0*/  @!P1 FFMA R3, R3, 1.84467440737095516160e+19, RZ ;  /* 0x5f80000003039823 */ /* 0x000fe400000000ff */
[----:B------:R-:W-:-:S07]  /*15e0*/  @!P1 IADD3 R18, PT, PT, R18, 0x40, RZ ;  /* 0x0000004012129810 */ /* 0x000fce0007ffe0ff */
.L_x_36:
[----:B------:R-:W-:Y:S01]  /*15f0*/  LEA R20, R16, 0xc0800000, 0x17 ;  /* 0xc080000010147811 */ /* 0x000fe200078eb8ff */
[----:B------:R-:W-:Y:S01]  /*1600*/  VIADD R19, R19, 0xffffff81 ;  /* 0xffffff8113137836 */ /* 0x000fe20000000000 */
[----:B------:R-:W-:Y:S02]  /*1610*/  BSSY.RECONVERGENT B2, `(.L_x_41) ;  /* 0x0000035000027945 */ /* 0x000fe40003800200 */
[----:B------:R-:W-:Y:S01]  /*1620*/  IADD3 R22, PT, PT, -R20, R3, RZ ;  /* 0x0000000314167210 */ /* 0x000fe20007ffe1ff */
[C---:B------:R-:W-:Y:S01]  /*1630*/  IMAD R0, R19.reuse, -0x800000, R0 ;  /* 0xff80000013007824 */ /* 0x040fe200078e0200 */
[----:B------:R-:W-:Y:S02]  /*1640*/  IADD3 R19, PT, PT, R19, 0x7f, -R16 ;  /* 0x0000007f13137810 */ /* 0x000fe40007ffe810 */
[----:B------:R-:W0:Y:S01]  /*1650*/  MUFU.RCP R20, R22 ;  /* 0x0000001600147308 */ /* 0x000e220000001000 */
[----:B------:R-:W-:Y:S01]  /*1660*/  FADD.FTZ R21, -R22, -RZ ;  /* 0x800000ff16157221 */ /* 0x000fe20000010100 */
[----:B------:R-:W-:-:S03]  /*1670*/  IADD3 R19, PT, PT, R19, R18, RZ ;  /* 0x0000001213137210 */ /* 0x000fc60007ffe0ff */
[----:B0-----:R-:W-:-:S04]  /*1680*/  FFMA R3, R20, R21, 1 ;  /* 0x3f80000014037423 */ /* 0x001fc80000000015 */
[----:B------:R-:W-:-:S04]  /*1690*/  FFMA R3, R20, R3, R20 ;  /* 0x0000000314037223 */ /* 0x000fc80000000014 */
[----:B------:R-:W-:-:S04]  /*16a0*/  FFMA R20, R0, R3, RZ ;  /* 0x0000000300147223 */ /* 0x000fc800000000ff */
[----:B------:R-:W-:-:S04]  /*16b0*/  FFMA R23, R21, R20, R0 ;  /* 0x0000001415177223 */ /* 0x000fc80000000000 */
[----:B------:R-:W-:-:S04]  /*16c0*/  FFMA R20, R3, R23, R20 ;  /* 0x0000001703147223 */ /* 0x000fc80000000014 */
[----:B------:R-:W-:-:S04]  /*16d0*/  FFMA R21, R21, R20, R0 ;  /* 0x0000001415157223 */ /* 0x000fc80000000000 */
[----:B------:R-:W-:-:S05]  /*16e0*/  FFMA R0, R3, R21, R20 ;  /* 0x0000001503007223 */ /* 0x000fca0000000014 */
[----:B------:R-:W-:-:S04]  /*16f0*/  SHF.R.U32.HI R16, RZ, 0x17, R0 ;  /* 0x00000017ff107819 */ /* 0x000fc80000011600 */
[----:B------:R-:W-:-:S04]  /*1700*/  LOP3.LUT R16, R16, 0xff, RZ, 0xc0, !PT ;  /* 0x000000ff10107812 */ /* 0x000fc800078ec0ff */
[----:B------:R-:W-:-:S05]  /*1710*/  IADD3 R16, PT, PT, R16, R19, RZ ;  /* 0x0000001310107210 */ /* 0x000fca0007ffe0ff */
[----:B------:R-:W-:-:S05]  /*1720*/  VIADD R18, R16, 0xffffffff ;  /* 0xffffffff10127836 */ /* 0x000fca0000000000 */
[----:B------:R-:W-:-:S13]  /*1730*/  ISETP.GE.U32.AND P0, PT, R18, 0xfe, PT ;  /* 0x000000fe1200780c */ /* 0x000fda0003f06070 */
[----:B------:R-:W-:Y:S05]  /*1740*/  @!P0 BRA `(.L_x_42) ;  /* 0x0000000000808947 */ /* 0x000fea0003800000 */
[----:B------:R-:W-:-:S13]  /*1750*/  ISETP.GT.AND P0, PT, R16, 0xfe, PT ;  /* 0x000000fe1000780c */ /* 0x000fda0003f04270 */
[----:B------:R-:W-:Y:S05]  /*1760*/  @P0 BRA `(.L_x_43) ;  /* 0x00000000006c0947 */ /* 0x000fea0003800000 */
[----:B------:R-:W-:-:S13]  /*1770*/  ISETP.GE.AND P0, PT, R16, 0x1, PT ;  /* 0x000000011000780c */ /* 0x000fda0003f06270 */
[----:B------:R-:W-:Y:S05]  /*1780*/  @P0 BRA `(.L_x_44) ;  /* 0x0000000000740947 */ /* 0x000fea0003800000 */
[----:B------:R-:W-:Y:S02]  /*1790*/  ISETP.GE.AND P0, PT, R16, -0x18, PT ;  /* 0xffffffe81000780c */ /* 0x000fe40003f06270 */
[----:B------:R-:W-:-:S11]  /*17a0*/  LOP3.LUT R0, R0, 0x80000000, RZ, 0xc0, !PT ;  /* 0x8000000000007812 */ /* 0x000fd600078ec0ff */
[----:B------:R-:W-:Y:S05]  /*17b0*/  @!P0 BRA `(.L_x_44) ;  /* 0x0000000000688947 */ /* 0x000fea0003800000 */
[CCC-:B------:R-:W-:Y:S01]  /*17c0*/  FFMA.RZ R18, R3.reuse, R21.reuse, R20.reuse ;  /* 0x0000001503127223 */ /* 0x1c0fe2000000c014 */
[C---:B------:R-:W-:Y:S02]  /*17d0*/  ISETP.NE.AND P2, PT, R16.reuse, RZ, PT ;  /* 0x000000ff1000720c */ /* 0x040fe40003f45270 */
[----:B------:R-:W-:Y:S02]  /*17e0*/  ISETP.NE.AND P1, PT, R16, RZ, PT ;  /* 0x000000ff1000720c */ /* 0x000fe40003f25270 */
[----:B------:R-:W-:Y:S01]  /*17f0*/  LOP3.LUT R19, R18, 0x7fffff, RZ, 0xc0, !PT ;  /* 0x007fffff12137812 */ /* 0x000fe200078ec0ff */
[CCC-:B------:R-:W-:Y:S01]  /*1800*/  FFMA.RP R18, R3.reuse, R21.reuse, R20.reuse ;  /* 0x0000001503127223 */ /* 0x1c0fe20000008014 */
[----:B------:R-:W-:Y:S01]  /*1810*/  FFMA.RM R3, R3, R21, R20 ;  /* 0x0000001503037223 */ /* 0x000fe20000004014 */
[----:B------:R-:W-:Y:S02]  /*1820*/  IADD3 R20, PT, PT, R16, 0x20, RZ ;  /* 0x0000002010147810 */ /* 0x000fe40007ffe0ff */
[----:B------:R-:W-:-:S02]  /*1830*/  LOP3.LUT R19, R19, 0x800000, RZ, 0xfc, !PT ;  /* 0x0080000013137812 */ /* 0x000fc400078efcff */
[----:B------:R-:W-:Y:S02]  /*1840*/  IADD3 R16, PT, PT, -R16, RZ, RZ ;  /* 0x000000ff10107210 */ /* 0x000fe40007ffe1ff */
[----:B------:R-:W-:Y:S02]  /*1850*/  SHF.L.U32 R20, R19, R20, RZ ;  /* 0x0000001413147219 */ /* 0x000fe400000006ff */
[----:B------:R-:W-:Y:S02]  /*1860*/  FSETP.NEU.FTZ.AND P0, PT, R18, R3, PT ;  /* 0x000000031200720b */ /* 0x000fe40003f1d000 */
[----:B------:R-:W-:Y:S02]  /*1870*/  SEL R16, R16, RZ, P2 ;  /* 0x000000ff10107207 */ /* 0x000fe40001000000 */
[----:B------:R-:W-:Y:S02]  /*1880*/  ISETP.NE.AND P1, PT, R20, RZ, P1 ;  /* 0x000000ff1400720c */ /* 0x000fe40000f25270 */
[----:B------:R-:W-:-:S02]  /*1890*/  SHF.R.U32.HI R16, RZ, R16, R19 ;  /* 0x00000010ff107219 */ /* 0x000fc40000011613 */
[----:B------:R-:W-:Y:S02]  /*18a0*/  PLOP3.LUT P0, PT, P0, P1, PT, 0xf8, 0x8f ;  /* 0x00000000008f781c */ /* 0x000fe40000703f70 */
[----:B------:R-:W-:Y:S02]  /*18b0*/  SHF.R.U32.HI R18, RZ, 0x1, R16 ;  /* 0x00000001ff127819 */ /* 0x000fe40000011610 */
[----:B------:R-:W-:-:S04]  /*18c0*/  SEL R3, RZ, 0x1, !P0 ;  /* 0x00000001ff037807 */ /* 0x000fc80004000000 */
[----:B------:R-:W-:-:S04]  /*18d0*/  LOP3.LUT R3, R3, 0x1, R18, 0xf8, !PT ;  /* 0x0000000103037812 */ /* 0x000fc800078ef812 */
[----:B------:R-:W-:-:S05]  /*18e0*/  LOP3.LUT R3, R3, R16, RZ, 0xc0, !PT ;  /* 0x0000001003037212 */ /* 0x000fca00078ec0ff */
[----:B------:R-:W-:-:S05]  /*18f0*/  IMAD.IADD R3, R18, 0x1, R3 ;  /* 0x0000000112037824 */ /* 0x000fca00078e0203 */
[----:B------:R-:W-:Y:S01]  /*1900*/  LOP3.LUT R0, R3, R0, RZ, 0xfc, !PT ;  /* 0x0000000003007212 */ /* 0x000fe200078efcff */
[----:B------:R-:W-:Y:S06]  /*1910*/  BRA `(.L_x_44) ;  /* 0x0000000000107947 */ /* 0x000fec0003800000 */
.L_x_43:
[----:B------:R-:W-:-:S04]  /*1920*/  LOP3.LUT R0, R0, 0x80000000, RZ, 0xc0, !PT ;  /* 0x8000000000007812 */ /* 0x000fc800078ec0ff */
[----:B------:R-:W-:Y:S01]  /*1930*/  LOP3.LUT R0, R0, 0x7f800000, RZ, 0xfc, !PT ;  /* 0x7f80000000007812 */ /* 0x000fe200078efcff */
[----:B------:R-:W-:Y:S06]  /*1940*/  BRA `(.L_x_44) ;  /* 0x0000000000047947 */ /* 0x000fec0003800000 */
.L_x_42:
[----:B------:R-:W-:-:S07]  /*1950*/  LEA R0, R19, R0, 0x17 ;  /* 0x0000000013007211 */ /* 0x000fce00078eb8ff */
.L_x_44:
[----:B------:R-:W-:Y:S05]  /*1960*/  BSYNC.RECONVERGENT B2 ;  /* 0x0000000000027941 */ /* 0x000fea0003800200 */
.L_x_41:
[----:B------:R-:W-:Y:S05]  /*1970*/  BRA `(.L_x_45) ;  /* 0x0000000000207947 */ /* 0x000fea0003800000 */
.L_x_40:
[----:B------:R-:W-:-:S04]  /*1980*/  LOP3.LUT R0, R3, 0x80000000, R0, 0x48, !PT ;  /* 0x8000000003007812 */ /* 0x000fc800078e4800 */
[----:B------:R-:W-:Y:S01]  /*1990*/  LOP3.LUT R0, R0, 0x7f800000, RZ, 0xfc, !PT ;  /* 0x7f80000000007812 */ /* 0x000fe200078efcff */
[----:B------:R-:W-:Y:S06]  /*19a0*/  BRA `(.L_x_45) ;  /* 0x0000000000147947 */ /* 0x000fec0003800000 */
.L_x_39:
[----:B------:R-:W-:Y:S01]  /*19b0*/  LOP3.LUT R0, R3, 0x80000000, R0, 0x48, !PT ;  /* 0x8000000003007812 */ /* 0x000fe200078e4800 */
[----:B------:R-:W-:Y:S06]  /*19c0*/  BRA `(.L_x_45) ;  /* 0x00000000000c7947 */ /* 0x000fec0003800000 */
.L_x_38:
[----:B------:R-:W0:Y:S01]  /*19d0*/  MUFU.RSQ R0, -QNAN ;  /* 0xffc0000000007908 */ /* 0x000e220000001400 */
[----:B------:R-:W-:Y:S05]  /*19e0*/  BRA `(.L_x_45) ;  /* 0x0000000000047947 */ /* 0x000fea0003800000 */
.L_x_37:
[----:B------:R-:W-:-:S07]  /*19f0*/  FADD.FTZ R0, R0, R3 ;  /* 0x0000000300007221 */ /* 0x000fce0000010000 */
.L_x_45:
[----:B------:R-:W-:Y:S05]  /*1a00*/  BSYNC.RECONVERGENT B1 ;  /* 0x0000000000017941 */ /* 0x000fea0003800200 */
.L_x_35:
[----:B------:R-:W-:-:S04]  /*1a10*/  HFMA2 R3, -RZ, RZ, 0, 0 ;  /* 0x00000000ff037431 */ /* 0x000fc800000001ff */
[----:B0-----:R-:W-:Y:S05]  /*1a20*/  RET.REL.NODEC R2 `(_Z22compute_forces_newton3PfS_S_i) ;  /* 0xffffffe402747950 */ /* 0x001fea0003c3ffff */
.L_x_46:
        /* <DEDUP_REMOVED lines=13> */
.L_x_49:


//--------------------- .nv.shared.reserved.0     --------------------------
	.section	.nv.shared.reserved.0,"aw",@nobits
	.weak		__nv_reservedSMEM_offset_0_alias
	.size		__nv_reservedSMEM_offset_0_alias, 0, 64
	.other		__nv_reservedSMEM_offset_0_alias,@"STO_CUDA_RESERVED_SHARED STV_DEFAULT"
__nv_reservedSMEM_offset_0_alias:
	.zero		0
	.zero		64


//--------------------- .nv.constant0._Z15euler_integratePfS_S_if --------------------------
	.section	.nv.constant0._Z15euler_integratePfS_S_if,"a",@progbits
	.sectionflags	@""
	.align	4
.nv.constant0._Z15euler_integratePfS_S_if:
	.zero		928


//--------------------- .nv.constant0._Z19clear_accelerationsPfi --------------------------
	.section	.nv.constant0._Z19clear_accelerationsPfi,"a",@progbits
	.sectionflags	@""
	.align	4
.nv.constant0._Z19clear_accelerationsPfi:
	.zero		908


//--------------------- .nv.constant0._Z22compute_forces_newton3PfS_S_i --------------------------
	.section	.nv.constant0._Z22compute_forces_newton3PfS_S_i,"a",@progbits
	.sectionflags	@""
	.align	4
.nv.constant0._Z22compute_forces_newton3PfS_S_i:
	.zero		924


//--------------------- SYMBOLS --------------------------

	.type		.nv.reservedSmem.offset0,@object
	.size		.nv.reservedSmem.offset0,0x4
